def attn_fwd(
    Q,
    K,
    V,
    Out,
    Lse,
    sm_scale,
    stride_qz,
    stride_qh,
    stride_qm,
    stride_qk,
    stride_kz,
    stride_kh,
    stride_kn,
    stride_kk,
    stride_vz,
    stride_vh,
    stride_vn,
    stride_vk,
    stride_oz,
    stride_oh,
    stride_om,
    stride_ok,
    seqlen_q,
    seqlen_k,
    BLOCK_M: tl.constexpr,
    BLOCK_N: tl.constexpr,
    HEAD_DIM: tl.constexpr,
    CAUSAL: tl.constexpr,
):
    start_m = tl.program_id(0)
    off_hz = tl.program_id(1)
    q_off = off_hz * stride_qh
    k_off = off_hz * stride_kh
    v_off = off_hz * stride_vh
    offs_m = start_m * BLOCK_M + tl.arange(0, BLOCK_M)
    offs_d = tl.arange(0, HEAD_DIM)
    offs_n = tl.arange(0, BLOCK_N)
    q_ptrs = Q + q_off + offs_m[:, None] * stride_qm + offs_d[None, :] * stride_qk
    k_ptrs = K + k_off + offs_d[:, None] * stride_kk + offs_n[None, :] * stride_kn
    v_ptrs = V + v_off + offs_n[:, None] * stride_vn + offs_d[None, :] * stride_vk
    m_i = tl.full([BLOCK_M], float("-inf"), dtype=tl.float32)
    l_i = tl.zeros([BLOCK_M], dtype=tl.float32) + 1.0
    acc = tl.zeros([BLOCK_M, HEAD_DIM], dtype=tl.float32)
    q = tl.load(q_ptrs)
    acc, l_i, m_i = _attn_fwd_inner(
        acc,
        l_i,
        m_i,
        q,
        k_ptrs,
        v_ptrs,
        sm_scale,
        stride_kn,
        stride_vn,
        start_m,
        seqlen_k,
        BLOCK_M,
        BLOCK_N,
        HEAD_DIM,
        CAUSAL,
    )
    acc = acc / l_i[:, None]
    lse = m_i + tl.math.log2(l_i) / 1.4426950408889634
    o_ptrs = (
        Out
        + off_hz * stride_oh
        + offs_m[:, None] * stride_om
        + offs_d[None, :] * stride_ok
    )
    tl.store(o_ptrs, acc.to(Out.dtype.element_ty))
    tl.store(Lse + off_hz * seqlen_q + offs_m, lse)

# config = {"BLOCK_M": 128, "BLOCK_N": 64, "HEAD_DIM": 16, "arch": "sm_90", "causal": true, "dtype": "bf16", "num_stages": 4, "num_warps": 8}
# arch = sm_90


// ===== COMPILED SASS (sm_90a) =====

	.target	sm_90a

	.elftype	@"ET_EXEC"


//--------------------- .note.nv.tkinfo           --------------------------
	.section	.note.nv.tkinfo,"",@"SHT_NOTE"
	.sectionflags	@"SHF_NOTE_NV_TKINFO"
	.tkinfo
        /*0018*/ 	.word	0x00000002
        /*0030*/ 	.string	""
        /*0030*/ 	.string	"ptxas"
        /*0030*/ 	.string	"Cuda compilation tools, release 13.0, V13.0.88"
        /*0030*/ 	.string	"Build cuda_13.0.r13.0/compiler.36424714_0"
        /*0030*/ 	.string	"-v  -suppress-debug-info  -lineinfo  -arch sm_90a "



//--------------------- .note.nv.cuinfo           --------------------------
	.section	.note.nv.cuinfo,"",@"SHT_NOTE"
	.sectionflags	@"SHF_NOTE_NV_CUINFO"
        /*0018*/ 	.short	0x0002
        /*001a*/ 	.short	0x005a
        /*001c*/ 	.short	0x0082
	.zero		2


//--------------------- .nv.info                  --------------------------
	.section	.nv.info,"",@"SHT_CUDA_INFO"
	.align	4


	//----- nvinfo : EIATTR_REGCOUNT
	.align		4
        /*0000*/ 	.byte	0x04, 0x2f
        /*0002*/ 	.short	(.L_2 - .L_1)
	.align		4
.L_1:
        /*0004*/ 	.word	index@(attn_fwd)
        /*0008*/ 	.word	0x00000059


	//----- nvinfo : EIATTR_FRAME_SIZE
	.align		4
.L_2:
        /*000c*/ 	.byte	0x04, 0x11
        /*000e*/ 	.short	(.L_4 - .L_3)
	.align		4
.L_3:
        /*0010*/ 	.word	index@(attn_fwd)
        /*0014*/ 	.word	0x00000000


	//----- nvinfo : EIATTR_MIN_STACK_SIZE
	.align		4
.L_4:
        /*0018*/ 	.byte	0x04, 0x12
        /*001a*/ 	.short	(.L_6 - .L_5)
	.align		4
.L_5:
        /*001c*/ 	.word	index@(attn_fwd)
        /*0020*/ 	.word	0x00000000
.L_6:


//--------------------- .nv.compat                --------------------------
	.section	.nv.compat,"",@"SHT_CUDA_COMPAT_INFO"
	.align	4
        /*0000*/ 	.byte	0x02, 0x09, 0x01, 0x00, 0x02, 0x02, 0x04, 0x00, 0x02, 0x05, 0x05, 0x00, 0x03, 0x07, 0x01, 0x01
        /*0010*/ 	.byte	0x02, 0x03, 0x00, 0x00, 0x02, 0x06, 0x01, 0x00, 0x04, 0x0b, 0x08, 0x00, 0x00, 0x00, 0x00, 0x00
        /*0020*/ 	.byte	0x00, 0x00, 0x00, 0x00


//--------------------- .nv.info.attn_fwd         --------------------------
	.section	.nv.info.attn_fwd,"",@"SHT_CUDA_INFO"
	.sectionflags	@""
	.align	4


	//----- nvinfo : EIATTR_CUDA_API_VERSION
	.align		4
        /*0000*/ 	.byte	0x04, 0x37
        /*0002*/ 	.short	(.L_8 - .L_7)
.L_7:
        /*0004*/ 	.word	0x00000082


	//----- nvinfo : EIATTR_KPARAM_INFO
	.align		4
.L_8:
        /*0008*/ 	.byte	0x04, 0x17
        /*000a*/ 	.short	(.L_10 - .L_9)
.L_9:
        /*000c*/ 	.word	0x00000000
        /*0010*/ 	.short	0x0019
        /*0012*/ 	.short	0x0080
        /*0014*/ 	.byte	0x00, 0xf4, 0x21, 0x00


	//----- nvinfo : EIATTR_KPARAM_INFO
	.align		4
.L_10:
        /*0018*/ 	.byte	0x04, 0x17
        /*001a*/ 	.short	(.L_12 - .L_11)
.L_11:
        /*001c*/ 	.word	0x00000000
        /*0020*/ 	.short	0x0018
        /*0022*/ 	.short	0x0078
        /*0024*/ 	.byte	0x00, 0xf4, 0x21, 0x00


	//----- nvinfo : EIATTR_KPARAM_INFO
	.align		4
.L_12:
        /*0028*/ 	.byte	0x04, 0x17
        /*002a*/ 	.short	(.L_14 - .L_13)
.L_13:
        /*002c*/ 	.word	0x00000000
        /*0030*/ 	.short	0x0017
        /*0032*/ 	.short	0x0070
        /*0034*/ 	.byte	0x00, 0xf0, 0x11, 0x00


	//----- nvinfo : EIATTR_KPARAM_INFO
	.align		4
.L_14:
        /*0038*/ 	.byte	0x04, 0x17
        /*003a*/ 	.short	(.L_16 - .L_15)
.L_15:
        /*003c*/ 	.word	0x00000000
        /*0040*/ 	.short	0x0016
        /*0042*/ 	.short	0x006c
        /*0044*/ 	.byte	0x00, 0xf0, 0x11, 0x00


	//----- nvinfo : EIATTR_KPARAM_INFO
	.align		4
.L_16:
        /*0048*/ 	.byte	0x04, 0x17
        /*004a*/ 	.short	(.L_18 - .L_17)
.L_17:
        /*004c*/ 	.word	0x00000000
        /*0050*/ 	.short	0x0015
        /*0052*/ 	.short	0x0068
        /*0054*/ 	.byte	0x00, 0xf0, 0x11, 0x00


	//----- nvinfo : EIATTR_KPARAM_INFO
	.align		4
.L_18:
        /*0058*/ 	.byte	0x04, 0x17
        /*005a*/ 	.short	(.L_20 - .L_19)
.L_19:
        /*005c*/ 	.word	0x00000000
        /*0060*/ 	.short	0x0014
        /*0062*/ 	.short	0x0064
        /*0064*/ 	.byte	0x00, 0xf0, 0x11, 0x00


	//----- nvinfo : EIATTR_KPARAM_INFO
	.align		4
.L_20:
        /*0068*/ 	.byte	0x04, 0x17
        /*006a*/ 	.short	(.L_22 - .L_21)
.L_21:
        /*006c*/ 	.word	0x00000000
        /*0070*/ 	.short	0x0013
        /*0072*/ 	.short	0x0060
        /*0074*/ 	.byte	0x00, 0xf0, 0x11, 0x00


	//----- nvinfo : EIATTR_KPARAM_INFO
	.align		4
.L_22:
        /*0078*/ 	.byte	0x04, 0x17
        /*007a*/ 	.short	(.L_24 - .L_23)
.L_23:
        /*007c*/ 	.word	0x00000000
        /*0080*/ 	.short	0x0012
        /*0082*/ 	.short	0x005c
        /*0084*/ 	.byte	0x00, 0xf0, 0x11, 0x00


	//----- nvinfo : EIATTR_KPARAM_INFO
	.align		4
.L_24:
        /*0088*/ 	.byte	0x04, 0x17
        /*008a*/ 	.short	(.L_26 - .L_25)
.L_25:
        /*008c*/ 	.word	0x00000000
        /*0090*/ 	.short	0x0011
        /*0092*/ 	.short	0x0058
        /*0094*/ 	.byte	0x00, 0xf0, 0x11, 0x00


	//----- nvinfo : EIATTR_KPARAM_INFO
	.align		4
.L_26:
        /*0098*/ 	.byte	0x04, 0x17
        /*009a*/ 	.short	(.L_28 - .L_27)
.L_27:
        /*009c*/ 	.word	0x00000000
        /*00a0*/ 	.short	0x0010
        /*00a2*/ 	.short	0x0054
        /*00a4*/ 	.byte	0x00, 0xf0, 0x11, 0x00


	//----- nvinfo : EIATTR_KPARAM_INFO
	.align		4
.L_28:
        /*00a8*/ 	.byte	0x04, 0x17
        /*00aa*/ 	.short	(.L_30 - .L_29)
.L_29:
        /*00ac*/ 	.word	0x00000000
        /*00b0*/ 	.short	0x000f
        /*00b2*/ 	.short	0x0050
        /*00b4*/ 	.byte	0x00, 0xf0, 0x11, 0x00


	//----- nvinfo : EIATTR_KPARAM_INFO
	.align		4
.L_30:
        /*00b8*/ 	.byte	0x04, 0x17
        /*00ba*/ 	.short	(.L_32 - .L_31)
.L_31:
        /*00bc*/ 	.word	0x00000000
        /*00c0*/ 	.short	0x000e
        /*00c2*/ 	.short	0x004c
        /*00c4*/ 	.byte	0x00, 0xf0, 0x11, 0x00


	//----- nvinfo : EIATTR_KPARAM_INFO
	.align		4
.L_32:
        /*00c8*/ 	.byte	0x04, 0x17
        /*00ca*/ 	.short	(.L_34 - .L_33)
.L_33:
        /*00cc*/ 	.word	0x00000000
        /*00d0*/ 	.short	0x000d
        /*00d2*/ 	.short	0x0048
        /*00d4*/ 	.byte	0x00, 0xf0, 0x11, 0x00


	//----- nvinfo : EIATTR_KPARAM_INFO
	.align		4
.L_34:
        /*00d8*/ 	.byte	0x04, 0x17
        /*00da*/ 	.short	(.L_36 - .L_35)
.L_35:
        /*00dc*/ 	.word	0x00000000
        /*00e0*/ 	.short	0x000c
        /*00e2*/ 	.short	0x0044
        /*00e4*/ 	.byte	0x00, 0xf0, 0x11, 0x00


	//----- nvinfo : EIATTR_KPARAM_INFO
	.align		4
.L_36:
        /*00e8*/ 	.byte	0x04, 0x17
        /*00ea*/ 	.short	(.L_38 - .L_37)
.L_37:
        /*00ec*/ 	.word	0x00000000
        /*00f0*/ 	.short	0x000b
        /*00f2*/ 	.short	0x0040
        /*00f4*/ 	.byte	0x00, 0xf0, 0x11, 0x00


	//----- nvinfo : EIATTR_KPARAM_INFO
	.align		4
.L_38:
        /*00f8*/ 	.byte	0x04, 0x17
        /*00fa*/ 	.short	(.L_40 - .L_39)
.L_39:
        /*00fc*/ 	.word	0x00000000
        /*0100*/ 	.short	0x000a
        /*0102*/ 	.short	0x003c
        /*0104*/ 	.byte	0x00, 0xf0, 0x11, 0x00


	//----- nvinfo : EIATTR_KPARAM_INFO
	.align		4
.L_40:
        /*0108*/ 	.byte	0x04, 0x17
        /*010a*/ 	.short	(.L_42 - .L_41)
.L_41:
        /*010c*/ 	.word	0x00000000
        /*0110*/ 	.short	0x0009
        /*0112*/ 	.short	0x0038
        /*0114*/ 	.byte	0x00, 0xf0, 0x11, 0x00


	//----- nvinfo : EIATTR_KPARAM_INFO
	.align		4
.L_42:
        /*0118*/ 	.byte	0x04, 0x17
        /*011a*/ 	.short	(.L_44 - .L_43)
.L_43:
        /*011c*/ 	.word	0x00000000
        /*0120*/ 	.short	0x0008
        /*0122*/ 	.short	0x0034
        /*0124*/ 	.byte	0x00, 0xf0, 0x11, 0x00


	//----- nvinfo : EIATTR_KPARAM_INFO
	.align		4
.L_44:
        /*0128*/ 	.byte	0x04, 0x17
        /*012a*/ 	.short	(.L_46 - .L_45)
.L_45:
        /*012c*/ 	.word	0x00000000
        /*0130*/ 	.short	0x0007
        /*0132*/ 	.short	0x0030
        /*0134*/ 	.byte	0x00, 0xf0, 0x11, 0x00


	//----- nvinfo : EIATTR_KPARAM_INFO
	.align		4
.L_46:
        /*0138*/ 	.byte	0x04, 0x17
        /*013a*/ 	.short	(.L_48 - .L_47)
.L_47:
        /*013c*/ 	.word	0x00000000
        /*0140*/ 	.short	0x0006
        /*0142*/ 	.short	0x002c
        /*0144*/ 	.byte	0x00, 0xf0, 0x11, 0x00


	//----- nvinfo : EIATTR_KPARAM_INFO
	.align		4
.L_48:
        /*0148*/ 	.byte	0x04, 0x17
        /*014a*/ 	.short	(.L_50 - .L_49)
.L_49:
        /*014c*/ 	.word	0x00000000
        /*0150*/ 	.short	0x0005
        /*0152*/ 	.short	0x0028
        /*0154*/ 	.byte	0x00, 0xf0, 0x11, 0x00


	//----- nvinfo : EIATTR_KPARAM_INFO
	.align		4
.L_50:
        /*0158*/ 	.byte	0x04, 0x17
        /*015a*/ 	.short	(.L_52 - .L_51)
.L_51:
        /*015c*/ 	.word	0x00000000
        /*0160*/ 	.short	0x0004
        /*0162*/ 	.short	0x0020
        /*0164*/ 	.byte	0x00, 0xf4, 0x21, 0x00


	//----- nvinfo : EIATTR_KPARAM_INFO
	.align		4
.L_52:
        /*0168*/ 	.byte	0x04, 0x17
        /*016a*/ 	.short	(.L_54 - .L_53)
.L_53:
        /*016c*/ 	.word	0x00000000
        /*0170*/ 	.short	0x0003
        /*0172*/ 	.short	0x0018
        /*0174*/ 	.byte	0x00, 0xf4, 0x21, 0x00


	//----- nvinfo : EIATTR_KPARAM_INFO
	.align		4
.L_54:
        /*0178*/ 	.byte	0x04, 0x17
        /*017a*/ 	.short	(.L_56 - .L_55)
.L_55:
        /*017c*/ 	.word	0x00000000
        /*0180*/ 	.short	0x0002
        /*0182*/ 	.short	0x0010
        /*0184*/ 	.byte	0x00, 0xf4, 0x21, 0x00


	//----- nvinfo : EIATTR_KPARAM_INFO
	.align		4
.L_56:
        /*0188*/ 	.byte	0x04, 0x17
        /*018a*/ 	.short	(.L_58 - .L_57)
.L_57:
        /*018c*/ 	.word	0x00000000
        /*0190*/ 	.short	0x0001
        /*0192*/ 	.short	0x0008
        /*0194*/ 	.byte	0x00, 0xf4, 0x21, 0x00


	//----- nvinfo : EIATTR_KPARAM_INFO
	.align		4
.L_58:
        /*0198*/ 	.byte	0x04, 0x17
        /*019a*/ 	.short	(.L_60 - .L_59)
.L_59:
        /*019c*/ 	.word	0x00000000
        /*01a0*/ 	.short	0x0000
        /*01a2*/ 	.short	0x0000
        /*01a4*/ 	.byte	0x00, 0xf4, 0x21, 0x00


	//----- nvinfo : EIATTR_SPARSE_MMA_MASK
	.align		4
.L_60:
        /*01a8*/ 	.byte	0x03, 0x50
        /*01aa*/ 	.short	0x0000


	//----- nvinfo : EIATTR_MAXREG_COUNT
	.align		4
        /*01ac*/ 	.byte	0x03, 0x1b
        /*01ae*/ 	.short	0x00ff


	//----- nvinfo : EIATTR_NUM_BARRIERS
	.align		4
        /*01b0*/ 	.byte	0x02, 0x4c
        /*01b2*/ 	.byte	0x01
	.zero		1


	//----- nvinfo : EIATTR_MERCURY_ISA_VERSION
	.align		4
        /*01b4*/ 	.byte	0x03, 0x5f
        /*01b6*/ 	.short	0x0101


	//----- nvinfo : EIATTR_COOP_GROUP_MASK_REGIDS
	.align		4
        /*01b8*/ 	.byte	0x04, 0x29
        /*01ba*/ 	.short	(.L_62 - .L_61)


	//   ....[0]....
.L_61:
        /*01bc*/ 	.word	0xffffffff


	//   ....[1]....
        /*01c0*/ 	.word	0xffffffff


	//   ....[2]....
        /*01c4*/ 	.word	0xffffffff


	//   ....[3]....
        /*01c8*/ 	.word	0xffffffff


	//   ....[4]....
        /*01cc*/ 	.word	0xffffffff


	//   ....[5]....
        /*01d0*/ 	.word	0xffffffff


	//   ....[6]....
        /*01d4*/ 	.word	0xffffffff


	//   ....[7]....
        /*01d8*/ 	.word	0xffffffff


	//----- nvinfo : EIATTR_COOP_GROUP_INSTR_OFFSETS
	.align		4
.L_62:
        /*01dc*/ 	.byte	0x04, 0x28
        /*01de*/ 	.short	(.L_64 - .L_63)


	//   ....[0]....
.L_63:
        /*01e0*/ 	.word	0x000016b0


	//   ....[1]....
        /*01e4*/ 	.word	0x000016d0


	//   ....[2]....
        /*01e8*/ 	.word	0x00001af0


	//   ....[3]....
        /*01ec*/ 	.word	0x00001b20


	//   ....[4]....
        /*01f0*/ 	.word	0x00001d50


	//   ....[5]....
        /*01f4*/ 	.word	0x00001d70


	//   ....[6]....
        /*01f8*/ 	.word	0x000023d0


	//   ....[7]....
        /*01fc*/ 	.word	0x00002420


	//----- nvinfo : EIATTR_EXIT_INSTR_OFFSETS
	.align		4
.L_64:
        /*0200*/ 	.byte	0x04, 0x1c
        /*0202*/ 	.short	(.L_66 - .L_65)


	//   ....[0]....
.L_65:
        /*0204*/ 	.word	0x000030b0


	//   ....[1]....
        /*0208*/ 	.word	0x000030e0


	//----- nvinfo : EIATTR_REQNTID
	.align		4
.L_66:
        /*020c*/ 	.byte	0x04, 0x10
        /*020e*/ 	.short	(.L_68 - .L_67)
.L_67:
        /*0210*/ 	.word	0x00000100
        /*0214*/ 	.word	0x00000001
        /*0218*/ 	.word	0x00000001


	//----- nvinfo : EIATTR_CBANK_PARAM_SIZE
	.align		4
.L_68:
        /*021c*/ 	.byte	0x03, 0x19
        /*021e*/ 	.short	0x0088


	//----- nvinfo : EIATTR_PARAM_CBANK
	.align		4
        /*0220*/ 	.byte	0x04, 0x0a
        /*0222*/ 	.short	(.L_70 - .L_69)
	.align		4
.L_69:
        /*0224*/ 	.word	index@(.nv.constant0.attn_fwd)
        /*0228*/ 	.short	0x0210
        /*022a*/ 	.short	0x0088


	//----- nvinfo : EIATTR_SW_WAR
	.align		4
.L_70:
        /*022c*/ 	.byte	0x04, 0x36
        /*022e*/ 	.short	(.L_72 - .L_71)
.L_71:
        /*0230*/ 	.word	0x00000008
.L_72:


//--------------------- .nv.callgraph             --------------------------
	.section	.nv.callgraph,"",@"SHT_CUDA_CALLGRAPH"
	.align	4
	.sectionentsize	8
	.align		4
        /*0000*/ 	.word	0x00000000
	.align		4
        /*0004*/ 	.word	0xffffffff
	.align		4
        /*0008*/ 	.word	0x00000000
	.align		4
        /*000c*/ 	.word	0xfffffffe
	.align		4
        /*0010*/ 	.word	0x00000000
	.align		4
        /*0014*/ 	.word	0xfffffffd
	.align		4
        /*0018*/ 	.word	0x00000000
	.align		4
        /*001c*/ 	.word	0xfffffffc


//--------------------- .nv.constant4             --------------------------
	.section	.nv.constant4,"a",@progbits
	.align	8
	.align		8
.nv.constant4:
        /*0000*/ 	.dword	_$_str


//--------------------- .text.attn_fwd            --------------------------
	.section	.text.attn_fwd,"ax",@progbits
	.align	128
        .global         attn_fwd
        .type           attn_fwd,@function
        .size           attn_fwd,(.L_x_3 - attn_fwd)
        .other          attn_fwd,@"STO_CUDA_ENTRY STV_DEFAULT"
attn_fwd:
.text.attn_fwd:
[----:B------:R-:W-:Y:S01]  /*0000*/  LDC R1, c[0x0][0x28] ;  /* 0x00000a00ff017b82 */ /* 0x000fe20000000800 */
[----:B------:R-:W0:Y:S07]  /*0010*/  S2R R5, SR_CTAID.X ;  /* 0x0000000000057919 */ /* 0x000e2e0000002500 */
[----:B------:R-:W1:Y:S01]  /*0020*/  S2UR UR12, SR_CTAID.Y ;  /* 0x00000000000c79c3 */ /* 0x000e620000002600 */
[----:B------:R-:W-:Y:S01]  /*0030*/  ULDC.64 UR4, c[0x0][0x240] ;  /* 0x0000900000047ab9 */ /* 0x000fe20000000a00 */
[----:B------:R-:W-:Y:S01]  /*0040*/  ULDC.64 UR14, c[0x0][0x208] ;  /* 0x00008200000e7ab9 */ /* 0x000fe20000000a00 */
[----:B------:R-:W2:Y:S05]  /*0050*/  S2R R4, SR_TID.X ;  /* 0x0000000000047919 */ /* 0x000eaa0000002100 */
[----:B------:R-:W3:Y:S08]  /*0060*/  LDC R17, c[0x0][0x248] ;  /* 0x00009200ff117b82 */ /* 0x000ef00000000800 */
[----:B------:R-:W4:Y:S01]  /*0070*/  LDC.64 R12, c[0x0][0x210] ;  /* 0x00008400ff0c7b82 */ /* 0x000f220000000a00 */
[----:B-1----:R-:W-:-:S04]  /*0080*/  UIMAD UR4, UR12, UR4, URZ ;  /* 0x000000040c0472a4 */ /* 0x002fc8000f8e023f */
[----:B------:R-:W-:Y:S01]  /*0090*/  USHF.L.U32 UR6, UR4, 0x1, URZ ;  /* 0x0000000104067899 */ /* 0x000fe2000800063f */
[----:B0-----:R-:W-:Y:S01]  /*00a0*/  IMAD.SHL.U32 R5, R5, 0x80, RZ ;  /* 0x0000008005057824 */ /* 0x001fe200078e00ff */
[----:B--2---:R-:W-:-:S04]  /*00b0*/  SHF.R.U32.HI R2, RZ, 0x7, R4 ;  /* 0x00000007ff027819 */ /* 0x004fc80000011604 */
[----:B------:R-:W-:Y:S02]  /*00c0*/  LOP3.LUT R3, R5, 0x7f, R4, 0xf8, !PT ;  /* 0x0000007f05037812 */ /* 0x000fe400078ef804 */
[----:B------:R-:W-:-:S03]  /*00d0*/  SGXT.U32 R2, R2, 0x1 ;  /* 0x000000010202781a */ /* 0x000fc60000000000 */
[----:B------:R-:W-:Y:S01]  /*00e0*/  IMAD R0, R3, UR5, RZ ;  /* 0x0000000503007c24 */ /* 0x000fe2000f8e02ff */
[----:B------:R-:W-:Y:S01]  /*00f0*/  UIMAD.WIDE UR4, UR4, 0x2, URZ ;  /* 0x00000002040478a5 */ /* 0x000fe2000f8e023f */
[----:B---3--:R-:W-:Y:S02]  /*0100*/  IMAD R2, R2, R17, RZ ;  /* 0x0000001102027224 */ /* 0x008fe400078e02ff */
[C---:B------:R-:W-:Y:S02]  /*0110*/  IMAD.SHL.U32 R7, R0.reuse, 0x2, RZ ;  /* 0x0000000200077824 */ /* 0x040fe400078e00ff */
[----:B------:R-:W-:Y:S02]  /*0120*/  IMAD R9, R17, 0x2, R2 ;  /* 0x0000000211097824 */ /* 0x000fe400078e0202 */
[----:B------:R-:W-:Y:S01]  /*0130*/  IMAD.HI R0, R0, 0x2, RZ ;  /* 0x0000000200007827 */ /* 0x000fe200078e02ff */
[----:B----4-:R-:W-:-:S03]  /*0140*/  IADD3 R21, P0, P1, R7, UR6, R12 ;  /* 0x0000000607157c10 */ /* 0x010fc6000f91e00c */
[C---:B------:R-:W-:Y:S01]  /*0150*/  IMAD R11, R17.reuse, 0x2, R9 ;  /* 0x00000002110b7824 */ /* 0x040fe200078e0209 */
[----:B------:R-:W-:Y:S02]  /*0160*/  IADD3.X R22, R0, UR5, R13, P0, P1 ;  /* 0x0000000500167c10 */ /* 0x000fe400087e240d */
[CC--:B------:R-:W-:Y:S01]  /*0170*/  LEA R6, P0, R2.reuse, R21.reuse, 0x1 ;  /* 0x0000001502067211 */ /* 0x0c0fe200078008ff */
[----:B------:R-:W-:Y:S01]  /*0180*/  IMAD R0, R17, 0x2, R11 ;  /* 0x0000000211007824 */ /* 0x000fe200078e020b */
[-C--:B------:R-:W-:Y:S02]  /*0190*/  LEA R8, P1, R9, R21.reuse, 0x1 ;  /* 0x0000001509087211 */ /* 0x080fe400078208ff */
[-C--:B------:R-:W-:Y:S01]  /*01a0*/  LEA.HI.X.SX32 R7, R2, R22.reuse, 0x1, P0 ;  /* 0x0000001602077211 */ /* 0x080fe200000f0eff */
[----:B------:R-:W-:Y:S01]  /*01b0*/  IMAD R2, R17, 0x2, R0 ;  /* 0x0000000211027824 */ /* 0x000fe200078e0200 */
[-C--:B------:R-:W-:Y:S02]  /*01c0*/  LEA R10, P0, R11, R21.reuse, 0x1 ;  /* 0x000000150b0a7211 */ /* 0x080fe400078008ff */
[-C--:B------:R-:W-:Y:S01]  /*01d0*/  LEA.HI.X.SX32 R9, R9, R22.reuse, 0x1, P1 ;  /* 0x0000001609097211 */ /* 0x080fe200008f0eff */
[----:B------:R0:W2:Y:S01]  /*01e0*/  LDG.E.U16 R20, desc[UR14][R6.64] ;  /* 0x0000000e06147981 */ /* 0x0000a2000c1e1500 */
[----:B------:R-:W-:Y:S01]  /*01f0*/  LEA.HI.X.SX32 R11, R11, R22, 0x1, P0 ;  /* 0x000000160b0b7211 */ /* 0x000fe200000f0eff */
[----:B------:R-:W-:Y:S01]  /*0200*/  IMAD R13, R17, 0x2, R2 ;  /* 0x00000002110d7824 */ /* 0x000fe200078e0202 */
[----:B------:R-:W-:-:S02]  /*0210*/  LEA R14, P0, R2, R21, 0x1 ;  /* 0x00000015020e7211 */ /* 0x000fc400078008ff */
[----:B------:R-:W3:Y:S02]  /*0220*/  LDG.E.U16 R9, desc[UR14][R8.64] ;  /* 0x0000000e08097981 */ /* 0x000ee4000c1e1500 */
[-C--:B------:R-:W-:Y:S01]  /*0230*/  LEA.HI.X.SX32 R15, R2, R22.reuse, 0x1, P0 ;  /* 0x00000016020f7211 */ /* 0x080fe200000f0eff */
[----:B------:R-:W-:Y:S01]  /*0240*/  IMAD R2, R17, 0x2, R13 ;  /* 0x0000000211027824 */ /* 0x000fe200078e020d */
[-C--:B------:R-:W-:Y:S01]  /*0250*/  LEA R16, P1, R13, R21.reuse, 0x1 ;  /* 0x000000150d107211 */ /* 0x080fe200078208ff */
[----:B------:R1:W4:Y:S01]  /*0260*/  LDG.E.U16 R11, desc[UR14][R10.64] ;  /* 0x0000000e0a0b7981 */ /* 0x000322000c1e1500 */
[-C--:B------:R-:W-:Y:S01]  /*0270*/  LEA R12, P0, R0, R21.reuse, 0x1 ;  /* 0x00000015000c7211 */ /* 0x080fe200078008ff */
[----:B0-----:R-:W-:Y:S01]  /*0280*/  IMAD R7, R17, 0x2, R2 ;  /* 0x0000000211077824 */ /* 0x001fe200078e0202 */
[----:B------:R-:W-:Y:S01]  /*0290*/  LEA.HI.X.SX32 R17, R13, R22, 0x1, P1 ;  /* 0x000000160d117211 */ /* 0x000fe200008f0eff */
[----:B------:R0:W5:Y:S01]  /*02a0*/  LDG.E.U16 R14, desc[UR14][R14.64] ;  /* 0x0000000e0e0e7981 */ /* 0x000162000c1e1500 */
[----:B------:R-:W-:-:S02]  /*02b0*/  LEA R18, P2, R2, R21, 0x1 ;  /* 0x0000001502127211 */ /* 0x000fc400078408ff */
[C---:B------:R-:W-:Y:S01]  /*02c0*/  LEA R6, P1, R7.reuse, R21, 0x1 ;  /* 0x0000001507067211 */ /* 0x040fe200078208ff */
[----:B------:R0:W4:Y:S01]  /*02d0*/  LDG.E.U16 R16, desc[UR14][R16.64] ;  /* 0x0000000e10107981 */ /* 0x000122000c1e1500 */
[-C--:B------:R-:W-:Y:S02]  /*02e0*/  LEA.HI.X.SX32 R19, R2, R22.reuse, 0x1, P2 ;  /* 0x0000001602137211 */ /* 0x080fe400010f0eff */
[-C--:B------:R-:W-:Y:S02]  /*02f0*/  LEA.HI.X.SX32 R7, R7, R22.reuse, 0x1, P1 ;  /* 0x0000001607077211 */ /* 0x080fe400008f0eff */
[----:B------:R-:W-:Y:S01]  /*0300*/  LEA.HI.X.SX32 R13, R0, R22, 0x1, P0 ;  /* 0x00000016000d7211 */ /* 0x000fe200000f0eff */
[----:B------:R-:W4:Y:S04]  /*0310*/  LDG.E.U16 R18, desc[UR14][R18.64] ;  /* 0x0000000e12127981 */ /* 0x000f28000c1e1500 */
[----:B------:R0:W4:Y:S04]  /*0320*/  LDG.E.U16 R12, desc[UR14][R12.64] ;  /* 0x0000000e0c0c7981 */ /* 0x000128000c1e1500 */
[----:B------:R0:W4:Y:S01]  /*0330*/  LDG.E.U16 R7, desc[UR14][R6.64] ;  /* 0x0000000e06077981 */ /* 0x000122000c1e1500 */
[----:B------:R-:W0:Y:S01]  /*0340*/  S2UR UR6, SR_CgaCtaId ;  /* 0x00000000000679c3 */ /* 0x000e220000008800 */
[----:B-1----:R-:W-:-:S02]  /*0350*/  LOP3.LUT R10, R4, 0x3f, RZ, 0xc0, !PT ;  /* 0x0000003f040a7812 */ /* 0x002fc400078ec0ff */
[----:B------:R-:W-:-:S03]  /*0360*/  SHF.R.S32.HI R0, RZ, 0x7, R4 ;  /* 0x00000007ff007819 */ /* 0x000fc60000011404 */
[----:B0-----:R-:W-:Y:S01]  /*0370*/  IMAD.SHL.U32 R15, R10, 0x2, RZ ;  /* 0x000000020a0f7824 */ /* 0x001fe200078e00ff */
[----:B------:R-:W-:Y:S01]  /*0380*/  SGXT R0, R0, 0x1 ;  /* 0x000000010000781a */ /* 0x000fe20000000200 */
[----:B------:R-:W-:Y:S01]  /*0390*/  VIADD R2, R5, 0x80 ;  /* 0x0000008005027836 */ /* 0x000fe20000000000 */
[----:B------:R-:W-:Y:S02]  /*03a0*/  LOP3.LUT R17, R4, 0x40, RZ, 0xc0, !PT ;  /* 0x0000004004117812 */ /* 0x000fe400078ec0ff */
[----:B------:R-:W-:Y:S01]  /*03b0*/  LOP3.LUT R0, R15, 0x90, R0, 0x78, !PT ;  /* 0x000000900f007812 */ /* 0x000fe200078e7800 */
[----:B------:R-:W-:Y:S01]  /*03c0*/  UMOV UR4, 0x400 ;  /* 0x0000040000047882 */ /* 0x000fe20000000000 */
[----:B------:R-:W-:-:S03]  /*03d0*/  ISETP.GE.AND P0, PT, R2, 0x1, PT ;  /* 0x000000010200780c */ /* 0x000fc60003f06270 */
[----:B------:R-:W-:Y:S01]  /*03e0*/  IMAD R13, R17, 0x20, R0 ;  /* 0x00000020110d7824 */ /* 0x000fe200078e0200 */
[----:B------:R-:W-:-:S04]  /*03f0*/  ULEA UR6, UR6, UR4, 0x18 ;  /* 0x0000000406067291 */ /* 0x000fc8000f8ec03f */
[C---:B------:R-:W-:Y:S02]  /*0400*/  LOP3.LUT R0, R13.reuse, 0x20, RZ, 0x3c, !PT ;  /* 0x000000200d007812 */ /* 0x040fe400078e3cff */
[C---:B------:R-:W-:Y:S02]  /*0410*/  LOP3.LUT R15, R13.reuse, 0x40, RZ, 0x3c, !PT ;  /* 0x000000400d0f7812 */ /* 0x040fe400078e3cff */
[----:B------:R-:W-:Y:S01]  /*0420*/  LOP3.LUT R19, R13, 0x60, RZ, 0x3c, !PT ;  /* 0x000000600d137812 */ /* 0x000fe200078e3cff */
[----:B------:R-:W-:Y:S01]  /*0430*/  IMAD.MOV.U32 R40, RZ, RZ, -0x800000 ;  /* 0xff800000ff287424 */ /* 0x000fe200078e00ff */
[----:B------:R-:W-:Y:S01]  /*0440*/  CS2R R56, SRZ ;  /* 0x0000000000387805 */ /* 0x000fe2000001ff00 */
[----:B------:R-:W-:Y:S01]  /*0450*/  IMAD.MOV.U32 R8, RZ, RZ, 0x3f800000 ;  /* 0x3f800000ff087424 */ /* 0x000fe200078e00ff */
[----:B------:R-:W-:Y:S01]  /*0460*/  CS2R R58, SRZ ;  /* 0x00000000003a7805 */ /* 0x000fe2000001ff00 */
[----:B------:R-:W-:Y:S01]  /*0470*/  IMAD.MOV.U32 R6, RZ, RZ, 0x3f800000 ;  /* 0x3f800000ff067424 */ /* 0x000fe200078e00ff */
[----:B------:R-:W-:Y:S01]  /*0480*/  CS2R R60, SRZ ;  /* 0x00000000003c7805 */ /* 0x000fe2000001ff00 */
[----:B------:R-:W-:Y:S01]  /*0490*/  IMAD.MOV.U32 R42, RZ, RZ, -0x800000 ;  /* 0xff800000ff2a7424 */ /* 0x000fe200078e00ff */
[----:B------:R-:W-:Y:S01]  /*04a0*/  CS2R R62, SRZ ;  /* 0x00000000003e7805 */ /* 0x000fe2000001ff00 */
[----:B--2---:R-:W-:Y:S04]  /*04b0*/  STS.U16 [R13+UR6], R20 ;  /* 0x000000140d007988 */ /* 0x004fe80008000406 */
[----:B-----5:R-:W-:Y:S04]  /*04c0*/  STS.U16 [R13+UR6+0x400], R14 ;  /* 0x0004000e0d007988 */ /* 0x020fe80008000406 */
[----:B---3--:R-:W-:Y:S04]  /*04d0*/  STS.U16 [R0+UR6+0x100], R9 ;  /* 0x0001000900007988 */ /* 0x008fe80008000406 */
[----:B----4-:R0:W-:Y:S04]  /*04e0*/  STS.U16 [R0+UR6+0x500], R16 ;  /* 0x0005001000007988 */ /* 0x0101e80008000406 */
[----:B------:R-:W-:Y:S04]  /*04f0*/  STS.U16 [R15+UR6+0x200], R11 ;  /* 0x0002000b0f007988 */ /* 0x000fe80008000406 */
[----:B------:R1:W-:Y:S04]  /*0500*/  STS.U16 [R15+UR6+0x600], R18 ;  /* 0x000600120f007988 */ /* 0x0003e80008000406 */
[----:B------:R2:W-:Y:S01]  /*0510*/  STS.U16 [R19+UR6+0x300], R12 ;  /* 0x0003000c13007988 */ /* 0x0005e20008000406 */
[----:B0-----:R-:W-:-:S03]  /*0520*/  LOP3.LUT R0, R4, 0xff, RZ, 0xc0, !PT ;  /* 0x000000ff04007812 */ /* 0x001fc600078ec0ff */
[----:B------:R2:W-:Y:S01]  /*0530*/  STS.U16 [R19+UR6+0x700], R7 ;  /* 0x0007000713007988 */ /* 0x0005e20008000406 */
[----:B-1----:R-:W-:Y:S01]  /*0540*/  IMAD.SHL.U32 R15, R4, 0x2, RZ ;  /* 0x00000002040f7824 */ /* 0x002fe200078e00ff */
[----:B------:R-:W-:Y:S06]  /*0550*/  @!P0 BRA `(.L_x_0) ;  /* 0x0000001c00e48947 */ /* 0x000fec0003800000 */
[----:B------:R-:W0:Y:S01]  /*0560*/  LDC.64 R8, c[0x0][0x250] ;  /* 0x00009400ff087b82 */ /* 0x000e220000000a00 */
[--C-:B------:R-:W-:Y:S01]  /*0570*/  SHF.R.U32.HI R11, RZ, 0x5, R4.reuse ;  /* 0x00000005ff0b7819 */ /* 0x100fe20000011604 */
[----:B------:R-:W-:Y:S01]  /*0580*/  IMAD.SHL.U32 R14, R0, 0x2, RZ ;  /* 0x00000002000e7824 */ /* 0x000fe200078e00ff */
[C---:B------:R-:W-:Y:S01]  /*0590*/  LOP3.LUT R0, R4.reuse, 0xc0, RZ, 0xc0, !PT ;  /* 0x000000c004007812 */ /* 0x040fe200078ec0ff */
[----:B------:R-:W-:Y:S01]  /*05a0*/  ULDC UR4, c[0x0][0x258] ;  /* 0x0000960000047ab9 */ /* 0x000fe20000000800 */
[----:B------:R-:W-:Y:S01]  /*05b0*/  R2UR UR13, R11 ;  /* 0x000000000b0d72ca */ /* 0x000fe200000e0000 */
[----:B------:R-:W-:Y:S01]  /*05c0*/  ULDC.64 UR8, c[0x0][0x220] ;  /* 0x0000880000087ab9 */ /* 0x000fe20000000a00 */
[----:B------:R-:W-:Y:S01]  /*05d0*/  SHF.R.U32.HI R13, RZ, 0x2, R4 ;  /* 0x00000002ff0d7819 */ /* 0x000fe20000011604 */
[----:B--2---:R-:W1:Y:S01]  /*05e0*/  LDC.64 R6, c[0x0][0x260] ;  /* 0x00009800ff067b82 */ /* 0x004e620000000a00 */
[----:B------:R-:W-:Y:S01]  /*05f0*/  LOP3.LUT R11, R4, 0xf, RZ, 0xc0, !PT ;  /* 0x0000000f040b7812 */ /* 0x000fe200078ec0ff */
[----:B------:R-:W-:Y:S01]  /*0600*/  UIADD3 UR7, UR6, 0x1000, URZ ;  /* 0x0000100006077890 */ /* 0x000fe2000fffe03f */
[----:B------:R-:W-:-:S02]  /*0610*/  ISETP.NE.U32.AND P0, PT, R17, RZ, PT ;  /* 0x000000ff1100720c */ /* 0x000fc40003f05070 */
[----:B------:R-:W-:Y:S02]  /*0620*/  CS2R R56, SRZ ;  /* 0x0000000000387805 */ /* 0x000fe4000001ff00 */
[----:B------:R-:W-:Y:S01]  /*0630*/  SHF.R.U32.HI R17, RZ, 0x2, R0 ;  /* 0x00000002ff117819 */ /* 0x000fe20000011600 */
[----:B------:R-:W-:Y:S01]  /*0640*/  IMAD R11, R11, UR4, RZ ;  /* 0x000000040b0b7c24 */ /* 0x000fe2000f8e02ff */
[----:B------:R-:W-:Y:S01]  /*0650*/  SHF.R.U32.HI R12, RZ, 0x1, R4 ;  /* 0x00000001ff0c7819 */ /* 0x000fe20000011604 */
[----:B------:R-:W2:Y:S01]  /*0660*/  LDC R23, c[0x0][0x268] ;  /* 0x00009a00ff177b82 */ /* 0x000ea20000000800 */
[----:B------:R-:W-:Y:S01]  /*0670*/  SGXT.U32 R13, R13, 0x3 ;  /* 0x000000030d0d781a */ /* 0x000fe20000000000 */
[----:B------:R-:W-:Y:S01]  /*0680*/  ULDC.64 UR4, c[0x0][0x218] ;  /* 0x0000860000047ab9 */ /* 0x000fe20000000a00 */
[----:B------:R-:W-:Y:S01]  /*0690*/  LOP3.LUT R0, R14, R17, RZ, 0x3c, !PT ;  /* 0x000000110e007212 */ /* 0x000fe200078e3cff */
[----:B------:R-:W-:Y:S01]  /*06a0*/  USHF.R.U32.HI UR7, URZ, 0x4, UR7 ;  /* 0x000000043f077899 */ /* 0x000fe20008011607 */
[----:B------:R-:W-:Y:S01]  /*06b0*/  LOP3.LUT R16, R13, 0x70, R12, 0xf8, !PT ;  /* 0x000000700d107812 */ /* 0x000fe200078ef80c */
[C---:B------:R-:W-:Y:S01]  /*06c0*/  IMAD.SHL.U32 R13, R11.reuse, 0x2, RZ ;  /* 0x000000020b0d7824 */ /* 0x040fe200078e00ff */
[--C-:B------:R-:W-:Y:S01]  /*06d0*/  SHF.R.U32.HI R19, RZ, 0x4, R4.reuse ;  /* 0x00000004ff137819 */ /* 0x100fe20000011604 */
[----:B0-----:R-:W-:Y:S01]  /*06e0*/  IMAD R8, R8, UR12, RZ ;  /* 0x0000000c08087c24 */ /* 0x001fe2000f8e02ff */
[----:B------:R-:W-:Y:S01]  /*06f0*/  SHF.R.U32.HI R18, RZ, 0x6, R4 ;  /* 0x00000006ff127819 */ /* 0x000fe20000011604 */
[----:B------:R-:W-:Y:S01]  /*0700*/  IMAD.HI R11, R11, 0x2, RZ ;  /* 0x000000020b0b7827 */ /* 0x000fe200078e02ff */
[----:B------:R-:W-:Y:S01]  /*0710*/  LOP3.LUT R5, R16, R5, RZ, 0xfc, !PT ;  /* 0x0000000510057212 */ /* 0x000fe200078efcff */
[----:B------:R-:W-:Y:S01]  /*0720*/  USGXT.U32 UR10, UR7, 0xe ;  /* 0x0000000e070a789a */ /* 0x000fe20008000000 */
[----:B------:R-:W-:-:S02]  /*0730*/  CS2R R58, SRZ ;  /* 0x00000000003a7805 */ /* 0x000fc4000001ff00 */
[----:B------:R-:W-:Y:S02]  /*0740*/  CS2R R60, SRZ ;  /* 0x00000000003c7805 */ /* 0x000fe4000001ff00 */
[----:B------:R-:W-:Y:S01]  /*0750*/  CS2R R62, SRZ ;  /* 0x00000000003e7805 */ /* 0x000fe2000001ff00 */
[----:B-1----:R-:W-:Y:S01]  /*0760*/  IMAD R14, R10, R7, RZ ;  /* 0x000000070a0e7224 */ /* 0x002fe200078e02ff */
[----:B------:R-:W-:Y:S01]  /*0770*/  LOP3.LUT R20, R0, 0x40, RZ, 0x3c, !PT ;  /* 0x0000004000147812 */ /* 0x000fe200078e3cff */
[----:B------:R-:W-:Y:S01]  /*0780*/  IMAD.SHL.U32 R10, R8, 0x2, RZ ;  /* 0x00000002080a7824 */ /* 0x000fe200078e00ff */
[----:B------:R-:W-:Y:S01]  /*0790*/  ULDC UR16, c[0x0][0x238] ;  /* 0x00008e0000107ab9 */ /* 0x000fe20000000800 */
[----:B------:R-:W-:Y:S02]  /*07a0*/  IMAD R6, R6, UR12, RZ ;  /* 0x0000000c06067c24 */ /* 0x000fe4000f8e02ff */
[----:B------:R-:W-:Y:S01]  /*07b0*/  IMAD.SHL.U32 R17, R14, 0x2, RZ ;  /* 0x000000020e117824 */ /* 0x000fe200078e00ff */
[----:B------:R-:W-:Y:S01]  /*07c0*/  IADD3 R67, P1, P2, R13, UR4, R10 ;  /* 0x000000040d437c10 */ /* 0x000fe2000fa3e00a */
[----:B------:R-:W-:Y:S01]  /*07d0*/  IMAD.SHL.U32 R12, R6, 0x2, RZ ;  /* 0x00000002060c7824 */ /* 0x000fe200078e00ff */
[----:B------:R-:W-:Y:S01]  /*07e0*/  SGXT.U32 R10, R19, 0x4 ;  /* 0x00000004130a781a */ /* 0x000fe20000000000 */
[----:B------:R-:W-:Y:S01]  /*07f0*/  IMAD.HI R8, R8, 0x2, RZ ;  /* 0x0000000208087827 */ /* 0x000fe200078e02ff */
[----:B------:R-:W-:-:S02]  /*0800*/  UMOV UR4, URZ ;  /* 0x0000003f00047c82 */ /* 0x000fc40008000000 */
[----:B------:R-:W-:Y:S01]  /*0810*/  IADD3 R17, P3, P4, R17, UR8, R12 ;  /* 0x0000000811117c10 */ /* 0x000fe2000fc7e00c */
[----:B------:R-:W-:Y:S01]  /*0820*/  IMAD.HI R12, R6, 0x2, RZ ;  /* 0x00000002060c7827 */ /* 0x000fe200078e02ff */
[----:B------:R-:W-:Y:S01]  /*0830*/  SGXT.U32 R6, R18, 0x2 ;  /* 0x000000021206781a */ /* 0x000fe20000000000 */
[----:B------:R-:W-:Y:S01]  /*0840*/  UIADD3 UR8, UP0, UR10, 0x2, URZ ;  /* 0x000000020a087890 */ /* 0x000fe2000ff1e03f */
[----:B------:R-:W-:Y:S01]  /*0850*/  IADD3.X R21, R11, UR5, R8, P1, P2 ;  /* 0x000000050b157c10 */ /* 0x000fe20008fe4408 */
[----:B------:R-:W-:Y:S01]  /*0860*/  IMAD.HI R13, R14, 0x2, RZ ;  /* 0x000000020e0d7827 */ /* 0x000fe200078e02ff */
[----:B------:R-:W-:-:S03]  /*0870*/  UMOV UR5, URZ ;  /* 0x0000003f00057c82 */ /* 0x000fc60008000000 */
[----:B------:R-:W-:Y:S01]  /*0880*/  IMAD R10, R10, R9, RZ ;  /* 0x000000090a0a7224 */ /* 0x000fe200078e02ff */
[----:B------:R-:W-:Y:S01]  /*0890*/  IADD3.X R19, R13, UR9, R12, P3, P4 ;  /* 0x000000090d137c10 */ /* 0x000fe20009fe840c */
[----:B--2---:R-:W-:Y:S01]  /*08a0*/  IMAD R13, R6, R23, RZ ;  /* 0x00000017060d7224 */ /* 0x004fe200078e02ff */
[----:B------:R-:W-:Y:S01]  /*08b0*/  UIADD3.X UR9, UR5, 0x40000040, URZ, UP0, !UPT ;  /* 0x4000004005097890 */ /* 0x000fe200087fe43f */
[----:B------:R-:W-:Y:S01]  /*08c0*/  IMAD R8, R9, 0x10, R10 ;  /* 0x0000001009087824 */ /* 0x000fe200078e020a */
[-C--:B------:R-:W-:Y:S01]  /*08d0*/  LEA R72, P1, R10, R67.reuse, 0x1 ;  /* 0x000000430a487211 */ /* 0x080fe200078208ff */
[----:B------:R-:W-:Y:S01]  /*08e0*/  IMAD R14, R23, 0x4, R13 ;  /* 0x00000004170e7824 */ /* 0x000fe200078e020d */
[----:B------:R-:W-:Y:S01]  /*08f0*/  UMOV UR18, UR8 ;  /* 0x0000000800127c82 */ /* 0x000fe20008000000 */
[----:B------:R-:W-:Y:S01]  /*0900*/  IMAD R6, R9, 0x10, R8 ;  /* 0x0000001009067824 */ /* 0x000fe200078e0208 */
[----:B------:R-:W-:Y:S01]  /*0910*/  LEA R70, P2, R8, R67, 0x1 ;  /* 0x0000004308467211 */ /* 0x000fe200078408ff */
[----:B------:R-:W-:Y:S01]  /*0920*/  IMAD R16, R23, 0x4, R14 ;  /* 0x0000000417107824 */ /* 0x000fe200078e020e */
[----:B------:R-:W-:Y:S01]  /*0930*/  LEA.HI.X.SX32 R73, R10, R21, 0x1, P1 ;  /* 0x000000150a497211 */ /* 0x000fe200008f0eff */
[----:B------:R-:W-:Y:S01]  /*0940*/  IMAD R11, R9, 0x10, R6 ;  /* 0x00000010090b7824 */ /* 0x000fe200078e0206 */
[----:B------:R-:W-:Y:S01]  /*0950*/  LEA R68, P3, R6, R67, 0x1 ;  /* 0x0000004306447211 */ /* 0x000fe200078608ff */
[----:B------:R-:W-:Y:S01]  /*0960*/  IMAD.MOV.U32 R18, RZ, RZ, RZ ;  /* 0x000000ffff127224 */ /* 0x000fe200078e00ff */
[-C--:B------:R-:W-:Y:S01]  /*0970*/  LEA.HI.X.SX32 R71, R8, R21.reuse, 0x1, P2 ;  /* 0x0000001508477211 */ /* 0x080fe200010f0eff */
[----:B------:R-:W-:Y:S01]  /*0980*/  UMOV UR19, UR9 ;  /* 0x0000000900137c82 */ /* 0x000fe20008000000 */
[----:B------:R-:W-:Y:S01]  /*0990*/  LEA.HI.X.SX32 R69, R6, R21, 0x1, P3 ;  /* 0x0000001506457211 */ /* 0x000fe200018f0eff */
[----:B------:R-:W-:Y:S01]  /*09a0*/  IMAD R6, R23, 0x4, R16 ;  /* 0x0000000417067824 */ /* 0x000fe200078e0210 */
[----:B------:R-:W-:Y:S01]  /*09b0*/  SEL R8, RZ, 0x90, !P0 ;  /* 0x00000090ff087807 */ /* 0x000fe20004000000 */
[----:B------:R-:W-:Y:S01]  /*09c0*/  UIADD3.64 UR22, UR18, 0x2, URZ ;  /* 0x0000000212167897 */ /* 0x000fe2000fffe03f */
[----:B------:R-:W-:Y:S01]  /*09d0*/  LEA R66, P4, R11, R67, 0x1 ;  /* 0x000000430b427211 */ /* 0x000fe200078808ff */
[----:B------:R-:W-:Y:S01]  /*09e0*/  UIADD3.64 UR26, UR18, 0x4, URZ ;  /* 0x00000004121a7897 */ /* 0x000fe2000fffe03f */
[----:B------:R-:W-:-:S02]  /*09f0*/  LEA R64, P0, R13, R17, 0x1 ;  /* 0x000000110d407211 */ /* 0x000fc400078008ff */
[-C--:B------:R-:W-:Y:S02]  /*0a00*/  LEA R22, P1, R14, R17.reuse, 0x1 ;  /* 0x000000110e167211 */ /* 0x080fe400078208ff */
[-C--:B------:R-:W-:Y:S02]  /*0a10*/  LEA R10, P2, R16, R17.reuse, 0x1 ;  /* 0x00000011100a7211 */ /* 0x080fe400078408ff */
[----:B------:R-:W-:Y:S01]  /*0a20*/  LEA R12, P3, R6, R17, 0x1 ;  /* 0x00000011060c7211 */ /* 0x000fe200078608ff */
[----:B------:R-:W-:Y:S01]  /*0a30*/  IMAD.MOV.U32 R17, RZ, RZ, RZ ;  /* 0x000000ffff117224 */ /* 0x000fe200078e00ff */
[----:B------:R-:W-:Y:S02]  /*0a40*/  LEA.HI.X.SX32 R67, R11, R21, 0x1, P4 ;  /* 0x000000150b437211 */ /* 0x000fe400020f0eff */
[-C--:B------:R-:W-:Y:S02]  /*0a50*/  LEA.HI.X.SX32 R65, R13, R19.reuse, 0x1, P0 ;  /* 0x000000130d417211 */ /* 0x080fe400000f0eff */
[----:B------:R-:W-:-:S02]  /*0a60*/  LEA.HI.X.SX32 R23, R14, R19, 0x1, P1 ;  /* 0x000000130e177211 */ /* 0x000fc400008f0eff */
[-C--:B------:R-:W-:Y:S01]  /*0a70*/  LEA.HI.X.SX32 R11, R16, R19.reuse, 0x1, P2 ;  /* 0x00000013100b7211 */ /* 0x080fe200010f0eff */
[----:B------:R-:W-:Y:S01]  /*0a80*/  IMAD.MOV.U32 R16, RZ, RZ, -0x800000 ;  /* 0xff800000ff107424 */ /* 0x000fe200078e00ff */
[----:B------:R-:W-:Y:S01]  /*0a90*/  LEA.HI.X.SX32 R13, R6, R19, 0x1, P3 ;  /* 0x00000013060d7211 */ /* 0x000fe200018f0eff */
[----:B------:R-:W-:Y:S01]  /*0aa0*/  IMAD.MOV.U32 R19, RZ, RZ, -0x800000 ;  /* 0xff800000ff137424 */ /* 0x000fe200078e00ff */
[----:B------:R-:W-:Y:S01]  /*0ab0*/  LOP3.LUT R14, R8, 0x17e, R15, 0x78, !PT ;  /* 0x0000017e080e7812 */ /* 0x000fe200078e780f */
[----:B------:R-:W-:Y:S01]  /*0ac0*/  IMAD.MOV.U32 R8, RZ, RZ, 0x3f800000 ;  /* 0x3f800000ff087424 */ /* 0x000fe200078e00ff */
[----:B------:R-:W-:Y:S01]  /*0ad0*/  LOP3.LUT R15, R15, 0x6, RZ, 0xc0, !PT ;  /* 0x000000060f0f7812 */ /* 0x000fe200078ec0ff */
[----:B------:R-:W-:Y:S01]  /*0ae0*/  IMAD.MOV.U32 R6, RZ, RZ, 0x3f800000 ;  /* 0x3f800000ff067424 */ /* 0x000fe200078e00ff */
[----:B------:R-:W-:-:S07]  /*0af0*/  LOP3.LUT R21, R5, 0x8, RZ, 0xfc, !PT ;  /* 0x0000000805157812 */ /* 0x000fce00078efcff */
.L_x_1:
[----:B------:R-:W-:-:S04]  /*0b00*/  IMAD.WIDE R24, R18, 0x2, R72 ;  /* 0x0000000212187825 */ /* 0x000fc800078e0248 */
[C---:B------:R-:W-:Y:S02]  /*0b10*/  IMAD.WIDE R26, R18.reuse, 0x2, R70 ;  /* 0x00000002121a7825 */ /* 0x040fe400078e0246 */
[----:B------:R-:W2:Y:S02]  /*0b20*/  LDG.E.U16 R25, desc[UR14][R24.64] ;  /* 0x0000000e18197981 */ /* 0x000ea4000c1e1500 */
[C---:B------:R-:W-:Y:S02]  /*0b30*/  IMAD.WIDE R28, R18.reuse, 0x2, R68 ;  /* 0x00000002121c7825 */ /* 0x040fe400078e0244 */
[----:B------:R-:W3:Y:S02]  /*0b40*/  LDG.E.U16 R27, desc[UR14][R26.64] ;  /* 0x0000000e1a1b7981 */ /* 0x000ee4000c1e1500 */
[----:B------:R-:W-:Y:S02]  /*0b50*/  IMAD.WIDE R30, R18, 0x2, R66 ;  /* 0x00000002121e7825 */ /* 0x000fe400078e0242 */
[----:B------:R-:W4:Y:S04]  /*0b60*/  LDG.E.U16 R29, desc[UR14][R28.64] ;  /* 0x0000000e1c1d7981 */ /* 0x000f28000c1e1500 */
[----:B------:R-:W5:Y:S01]  /*0b70*/  LDG.E.U16 R31, desc[UR14][R30.64] ;  /* 0x0000000e1e1f7981 */ /* 0x000f62000c1e1500 */
[----:B------:R-:W-:Y:S01]  /*0b80*/  BAR.SYNC.DEFER_BLOCKING 0x0 ;  /* 0x0000000000007b1d */ /* 0x000fe20000010000 */
[----:B------:R-:W-:-:S04]  /*0b90*/  IMAD.WIDE R74, R17, 0x2, R64 ;  /* 0x00000002114a7825 */ /* 0x000fc800078e0240 */
[----:B------:R-:W-:Y:S01]  /*0ba0*/  IMAD.WIDE R78, R17, 0x2, R10 ;  /* 0x00000002114e7825 */ /* 0x000fe200078e020a */
[----:B------:R-:W-:-:S04]  /*0bb0*/  USHF.L.U32 UR7, UR13, 0x5, URZ ;  /* 0x000000050d077899 */ /* 0x000fc8000800063f */
[----:B------:R-:W-:-:S04]  /*0bc0*/  ULOP3.LUT UR7, UR7, 0x80, URZ, 0xc0, !UPT ;  /* 0x0000008007077892 */ /* 0x000fc8000f8ec03f */
[----:B------:R-:W-:-:S04]  /*0bd0*/  ULEA.HI UR7, UR6, UR7, URZ, 0x1c ;  /* 0x0000000706077291 */ /* 0x000fc8000f8fe03f */
[----:B------:R-:W-:Y:S01]  /*0be0*/  ULOP3.LUT UR8, UR7, 0x3fff, URZ, 0xc0, !UPT ;  /* 0x00003fff07087892 */ /* 0x000fe2000f8ec03f */
[----:B------:R-:W-:Y:S01]  /*0bf0*/  UMOV UR11, 0xc0000010 ;  /* 0xc0000010000b7882 */ /* 0x000fe20000000000 */
[----:B------:R-:W-:Y:S01]  /*0c00*/  UMOV UR9, 0x40000040 ;  /* 0x4000004000097882 */ /* 0x000fe20000000000 */
[----:B--2---:R-:W-:Y:S04]  /*0c10*/  STS.U16 [R14+UR6+0x1000], R25 ;  /* 0x001000190e007988 */ /* 0x004fe80008000406 */
[----:B---3--:R-:W-:Y:S04]  /*0c20*/  STS.U16 [R14+UR6+0x1200], R27 ;  /* 0x0012001b0e007988 */ /* 0x008fe80008000406 */
[----:B----4-:R-:W-:Y:S04]  /*0c30*/  STS.U16 [R14+UR6+0x1400], R29 ;  /* 0x0014001d0e007988 */ /* 0x010fe80008000406 */
[----:B-----5:R0:W-:Y:S01]  /*0c40*/  STS.U16 [R14+UR6+0x1600], R31 ;  /* 0x0016001f0e007988 */ /* 0x0201e20008000406 */
[----:B------:R1:W-:Y:S06]  /*0c50*/  MEMBAR.ALL.CTA ;  /* 0x0000000000007992 */ /* 0x0003ec0000008000 */
[----:B-1----:R-:W1:Y:S02]  /*0c60*/  FENCE.VIEW.ASYNC.S ;  /* 0x00000000000073c6 */ /* 0x002e640000000000 */
[----:B-1----:R-:W-:Y:S06]  /*0c70*/  BAR.SYNC.DEFER_BLOCKING 0x0 ;  /* 0x0000000000007b1d */ /* 0x002fec0000010000 */
[----:B------:R1:W2:Y:S04]  /*0c80*/  LDG.E.U16 R77, desc[UR14][R74.64] ;  /* 0x0000000e4a4d7981 */ /* 0x0002a8000c1e1500 */
[----:B------:R-:W3:Y:S01]  /*0c90*/  LDG.E.U16 R79, desc[UR14][R78.64] ;  /* 0x0000000e4e4f7981 */ /* 0x000ee2000c1e1500 */
[----:B0-----:R-:W-:-:S06]  /*0ca0*/  WARPGROUP.ARRIVE ;  /* 0x00000000000079c5 */ /* 0x001fcc0000000000 */
[----:B------:R-:W-:Y:S01]  /*0cb0*/  HGMMA.64x64x16.F32.BF16 R24, gdesc[UR8].tnspA, RZ, !UPT, gsb0 ;  /* 0x20e00000081879f0 */ /* 0x000fe2000c0018ff */
[----:B-1----:R-:W-:-:S04]  /*0cc0*/  IADD3 R74, P0, R15, UR4, RZ ;  /* 0x000000040f4a7c10 */ /* 0x002fc8000ff1e0ff */
[----:B------:R-:W-:Y:S01]  /*0cd0*/  IADD3 R76, P1, R74, 0x9, RZ ;  /* 0x000000094a4c7810 */ /* 0x000fe20007f3e0ff */
[----:B------:R-:W-:-:S03]  /*0ce0*/  IMAD.X R75, RZ, RZ, UR5, P0 ;  /* 0x00000005ff4b7e24 */ /* 0x000fc600080e06ff */
[C---:B------:R-:W-:Y:S02]  /*0cf0*/  ISETP.GT.U32.AND P2, PT, R76.reuse, R5, PT ;  /* 0x000000054c00720c */ /* 0x040fe40003f44070 */
[----:B------:R-:W-:Y:S01]  /*0d00*/  ISETP.GT.U32.AND P4, PT, R76, R21, PT ;  /* 0x000000154c00720c */ /* 0x000fe20003f84070 */
[----:B------:R-:W-:Y:S02]  /*0d10*/  IMAD.X R76, RZ, RZ, R75, P1 ;  /* 0x000000ffff4c7224 */ /* 0x000fe400008e064b */
[----:B------:R-:W-:-:S04]  /*0d20*/  IMAD.WIDE R80, R17, 0x2, R22 ;  /* 0x0000000211507825 */ /* 0x000fc800078e0216 */
[----:B------:R-:W-:Y:S01]  /*0d30*/  IMAD.WIDE R82, R17, 0x2, R12 ;  /* 0x0000000211527825 */ /* 0x000fe200078e020c */
[C---:B------:R-:W-:Y:S01]  /*0d40*/  ISETP.GT.U32.AND.EX P2, PT, R76.reuse, RZ, PT, P2 ;  /* 0x000000ff4c00720c */ /* 0x040fe20003f44120 */
[----:B------:R0:W4:Y:S01]  /*0d50*/  LDG.E.U16 R81, desc[UR14][R80.64] ;  /* 0x0000000e50517981 */ /* 0x000122000c1e1500 */
[----:B------:R-:W-:Y:S02]  /*0d60*/  ISETP.GT.U32.AND.EX P4, PT, R76, RZ, PT, P4 ;  /* 0x000000ff4c00720c */ /* 0x000fe40003f84140 */
[----:B------:R-:W-:Y:S01]  /*0d70*/  IADD3 R76, P3, R74, 0x10, RZ ;  /* 0x000000104a4c7810 */ /* 0x000fe20007f7e0ff */
[----:B------:R1:W5:Y:S03]  /*0d80*/  LDG.E.U16 R83, desc[UR14][R82.64] ;  /* 0x0000000e52537981 */ /* 0x000366000c1e1500 */
[C---:B------:R-:W-:Y:S02]  /*0d90*/  ISETP.GT.U32.AND P0, PT, R76.reuse, R5, PT ;  /* 0x000000054c00720c */ /* 0x040fe40003f04070 */
[----:B------:R-:W-:Y:S01]  /*0da0*/  ISETP.GT.U32.AND P1, PT, R76, R21, PT ;  /* 0x000000154c00720c */ /* 0x000fe20003f24070 */
[----:B------:R-:W-:-:S05]  /*0db0*/  IMAD.X R76, RZ, RZ, R75, P3 ;  /* 0x000000ffff4c7224 */ /* 0x000fca00018e064b */
[C---:B------:R-:W-:Y:S02]  /*0dc0*/  ISETP.GT.U32.AND.EX P0, PT, R76.reuse, RZ, PT, P0 ;  /* 0x000000ff4c00720c */ /* 0x040fe40003f04100 */
[----:B------:R-:W-:Y:S02]  /*0dd0*/  ISETP.GT.U32.AND.EX P1, PT, R76, RZ, PT, P1 ;  /* 0x000000ff4c00720c */ /* 0x000fe40003f24110 */
[----:B------:R-:W-:-:S04]  /*0de0*/  IADD3 R76, P5, R74, 0x11, RZ ;  /* 0x000000114a4c7810 */ /* 0x000fc80007fbe0ff */
[C---:B------:R-:W-:Y:S02]  /*0df0*/  ISETP.GT.U32.AND P6, PT, R76.reuse, R5, PT ;  /* 0x000000054c00720c */ /* 0x040fe40003fc4070 */
[----:B------:R-:W-:Y:S01]  /*0e00*/  ISETP.GT.U32.AND P3, PT, R76, R21, PT ;  /* 0x000000154c00720c */ /* 0x000fe20003f64070 */
[----:B------:R-:W-:-:S05]  /*0e10*/  IMAD.X R76, RZ, RZ, R75, P5 ;  /* 0x000000ffff4c7224 */ /* 0x000fca00028e064b */
[C---:B------:R-:W-:Y:S02]  /*0e20*/  ISETP.GT.U32.AND.EX P6, PT, R76.reuse, RZ, PT, P6 ;  /* 0x000000ff4c00720c */ /* 0x040fe40003fc4160 */
[----:B------:R-:W-:Y:S02]  /*0e30*/  ISETP.GT.U32.AND.EX P3, PT, R76, RZ, PT, P3 ;  /* 0x000000ff4c00720c */ /* 0x000fe40003f64130 */
[----:B------:R-:W-:Y:S01]  /*0e40*/  IADD3 R76, P5, R74, 0x18, RZ ;  /* 0x000000184a4c7810 */ /* 0x000fe20007fbe0ff */
[----:B------:R-:W-:Y:S02]  /*0e50*/  WARPGROUP.DEPBAR.LE gsb0, 0x0 ;  /* 0x00008000000079c5 */ /* 0x000fe40000010000 */
[----:B------:R-:W-:Y:S01]  /*0e60*/  BAR.SYNC.DEFER_BLOCKING 0x0 ;  /* 0x0000000000007b1d */ /* 0x000fe20000010000 */
[----:B------:R-:W-:Y:S01]  /*0e70*/  FMUL R29, R29, UR16 ;  /* 0x000000101d1d7c20 */ /* 0x000fe20008400000 */
[----:B------:R-:W-:-:S04]  /*0e80*/  FMUL R31, R31, UR16 ;  /* 0x000000101f1f7c20 */ /* 0x000fc80008400000 */
[----:B------:R-:W-:Y:S02]  /*0e90*/  FSEL R29, R29, -INF , !P2 ;  /* 0xff8000001d1d7808 */ /* 0x000fe40005000000 */
[----:B------:R-:W-:Y:S01]  /*0ea0*/  ISETP.GT.U32.AND P2, PT, R76, R5, PT ;  /* 0x000000054c00720c */ /* 0x000fe20003f44070 */
[----:B------:R-:W-:-:S05]  /*0eb0*/  FMUL R34, R34, UR16 ;  /* 0x0000001022227c20 */ /* 0x000fca0008400000 */
[----:B------:R-:W-:Y:S01]  /*0ec0*/  FSEL R34, R34, -INF , !P1 ;  /* 0xff80000022227808 */ /* 0x000fe20004800000 */
[----:B------:R-:W-:Y:S01]  /*0ed0*/  FMUL R33, R33, UR16 ;  /* 0x0000001021217c20 */ /* 0x000fe20008400000 */
[----:B------:R-:W-:Y:S01]  /*0ee0*/  FMUL R35, R35, UR16 ;  /* 0x0000001023237c20 */ /* 0x000fe20008400000 */
[----:B------:R-:W-:Y:S01]  /*0ef0*/  FMUL R36, R36, UR16 ;  /* 0x0000001024247c20 */ /* 0x000fe20008400000 */
[----:B------:R-:W-:Y:S02]  /*0f00*/  FMUL R38, R38, UR16 ;  /* 0x0000001026267c20 */ /* 0x000fe40008400000 */
[----:B------:R-:W-:Y:S02]  /*0f10*/  FSEL R33, R33, -INF , !P6 ;  /* 0xff80000021217808 */ /* 0x000fe40007000000 */
[----:B------:R-:W-:Y:S01]  /*0f20*/  FSEL R35, R35, -INF , !P3 ;  /* 0xff80000023237808 */ /* 0x000fe20005800000 */
[----:B------:R-:W-:Y:S01]  /*0f30*/  FMUL R37, R37, UR16 ;  /* 0x0000001025257c20 */ /* 0x000fe20008400000 */
        /* <DEDUP_REMOVED lines=8> */
[----:B--2---:R2:W-:Y:S02]  /*0fc0*/  STS.U16 [R0+UR6+0x1000], R77 ;  /* 0x0010004d00007988 */ /* 0x0045e40008000406 */
[----:B--2---:R-:W-:Y:S01]  /*0fd0*/  IMAD.X R77, RZ, RZ, R75, P5 ;  /* 0x000000ffff4d7224 */ /* 0x004fe200028e064b */
[----:B------:R-:W-:-:S04]  /*0fe0*/  ISETP.GT.U32.AND P5, PT, R76, R21, PT ;  /* 0x000000154c00720c */ /* 0x000fc80003fa4070 */
[C---:B------:R-:W-:Y:S02]  /*0ff0*/  ISETP.GT.U32.AND.EX P2, PT, R77.reuse, RZ, PT, P2 ;  /* 0x000000ff4d00720c */ /* 0x040fe40003f44120 */
[----:B------:R-:W-:Y:S01]  /*1000*/  ISETP.GT.U32.AND.EX P5, PT, R77, RZ, PT, P5 ;  /* 0x000000ff4d00720c */ /* 0x000fe20003fa4150 */
[----:B------:R-:W-:Y:S01]  /*1010*/  FMUL R77, R32, UR16 ;  /* 0x00000010204d7c20 */ /* 0x000fe20008400000 */
[----:B------:R-:W-:Y:S02]  /*1020*/  FSEL R32, R31, -INF , !P4 ;  /* 0xff8000001f207808 */ /* 0x000fe40006000000 */
[----:B------:R-:W-:Y:S02]  /*1030*/  IADD3 R76, P4, R74, 0x19, RZ ;  /* 0x000000194a4c7810 */ /* 0x000fe40007f9e0ff */
[----:B------:R-:W-:Y:S02]  /*1040*/  FSEL R31, R77, -INF , !P0 ;  /* 0xff8000004d1f7808 */ /* 0x000fe40004000000 */
[C---:B------:R-:W-:Y:S01]  /*1050*/  ISETP.GT.U32.AND P0, PT, R76.reuse, R5, PT ;  /* 0x000000054c00720c */ /* 0x040fe20003f04070 */
[----:B------:R-:W-:Y:S01]  /*1060*/  IMAD.X R77, RZ, RZ, R75, P4 ;  /* 0x000000ffff4d7224 */ /* 0x000fe200020e064b */
[----:B------:R-:W-:-:S02]  /*1070*/  ISETP.GT.U32.AND P4, PT, R76, R21, PT ;  /* 0x000000154c00720c */ /* 0x000fc40003f84070 */
[----:B------:R-:W-:Y:S02]  /*1080*/  IADD3 R76, P1, R74, 0x8, RZ ;  /* 0x000000084a4c7810 */ /* 0x000fe40007f3e0ff */
[C---:B------:R-:W-:Y:S02]  /*1090*/  ISETP.GT.U32.AND.EX P0, PT, R77.reuse, RZ, PT, P0 ;  /* 0x000000ff4d00720c */ /* 0x040fe40003f04100 */
[----:B------:R-:W-:Y:S01]  /*10a0*/  ISETP.GT.U32.AND.EX P4, PT, R77, RZ, PT, P4 ;  /* 0x000000ff4d00720c */ /* 0x000fe20003f84140 */
[----:B------:R-:W-:Y:S01]  /*10b0*/  IMAD.X R77, RZ, RZ, R75, P1 ;  /* 0x000000ffff4d7224 */ /* 0x000fe200008e064b */
[----:B------:R-:W-:Y:S02]  /*10c0*/  ISETP.GT.U32.AND P1, PT, R76, R5, PT ;  /* 0x000000054c00720c */ /* 0x000fe40003f24070 */
[----:B------:R-:W-:-:S04]  /*10d0*/  LOP3.LUT R76, R74, 0x21, RZ, 0xfc, !PT ;  /* 0x000000214a4c7812 */ /* 0x000fc800078efcff */
[C---:B------:R-:W-:Y:S02]  /*10e0*/  ISETP.GT.U32.AND P6, PT, R76.reuse, R21, PT ;  /* 0x000000154c00720c */ /* 0x040fe40003fc4070 */
[----:B------:R-:W-:Y:S02]  /*10f0*/  ISETP.GT.U32.AND P3, PT, R76, R5, PT ;  /* 0x000000054c00720c */ /* 0x000fe40003f64070 */
[----:B------:R-:W-:Y:S02]  /*1100*/  LOP3.LUT R76, R74, 0x28, RZ, 0xfc, !PT ;  /* 0x000000284a4c7812 */ /* 0x000fe400078efcff */
[----:B------:R-:W-:Y:S02]  /*1110*/  FSEL R36, R36, -INF , !P2 ;  /* 0xff80000024247808 */ /* 0x000fe40005000000 */
[----:B------:R-:W-:Y:S02]  /*1120*/  FSEL R38, R38, -INF , !P5 ;  /* 0xff80000026267808 */ /* 0x000fe40006800000 */
[----:B------:R-:W-:-:S02]  /*1130*/  ISETP.GT.U32.AND P2, PT, R76, R21, PT ;  /* 0x000000154c00720c */ /* 0x000fc40003f44070 */
[----:B------:R-:W-:Y:S02]  /*1140*/  ISETP.GT.U32.AND P5, PT, R76, R5, PT ;  /* 0x000000054c00720c */ /* 0x000fe40003fa4070 */
[----:B------:R-:W-:Y:S02]  /*1150*/  LOP3.LUT R76, R74, 0x29, RZ, 0xfc, !PT ;  /* 0x000000294a4c7812 */ /* 0x000fe400078efcff */
[----:B------:R-:W-:Y:S01]  /*1160*/  ISETP.GT.U32.AND.EX P1, PT, R77, RZ, PT, P1 ;  /* 0x000000ff4d00720c */ /* 0x000fe20003f24110 */
[----:B------:R-:W-:Y:S01]  /*1170*/  FMUL R77, R43, UR16 ;  /* 0x000000102b4d7c20 */ /* 0x000fe20008400000 */
[----:B------:R-:W-:Y:S02]  /*1180*/  FSEL R37, R37, -INF , !P0 ;  /* 0xff80000025257808 */ /* 0x000fe40004000000 */
[----:B------:R-:W-:Y:S01]  /*1190*/  FSEL R39, R39, -INF , !P4 ;  /* 0xff80000027277808 */ /* 0x000fe20006000000 */
[----:B------:R-:W-:Y:S01]  /*11a0*/  FMUL R43, R46, UR16 ;  /* 0x000000102e2b7c20 */ /* 0x000fe20008400000 */
[----:B------:R-:W-:-:S02]  /*11b0*/  ISETP.GT.U32.AND P0, PT, R76, R21, PT ;  /* 0x000000154c00720c */ /* 0x000fc40003f04070 */
[----:B------:R-:W-:Y:S02]  /*11c0*/  ISETP.GT.U32.AND P4, PT, R76, R5, PT ;  /* 0x000000054c00720c */ /* 0x000fe40003f84070 */
[C---:B------:R-:W-:Y:S02]  /*11d0*/  LOP3.LUT R76, R74.reuse, 0x30, RZ, 0xfc, !PT ;  /* 0x000000304a4c7812 */ /* 0x040fe400078efcff */
[C---:B------:R-:W-:Y:S02]  /*11e0*/  ISETP.GT.U32.AND.EX P6, PT, R75.reuse, RZ, PT, P6 ;  /* 0x000000ff4b00720c */ /* 0x040fe40003fc4160 */
[----:B------:R-:W-:Y:S02]  /*11f0*/  ISETP.GT.U32.AND.EX P2, PT, R75, RZ, PT, P2 ;  /* 0x000000ff4b00720c */ /* 0x000fe40003f44120 */
[----:B------:R-:W-:Y:S02]  /*1200*/  LOP3.LUT R46, R74, 0x31, RZ, 0xfc, !PT ;  /* 0x000000314a2e7812 */ /* 0x000fe400078efcff */
[----:B------:R-:W-:-:S02]  /*1210*/  FSEL R28, R28, -INF , !P1 ;  /* 0xff8000001c1c7808 */ /* 0x000fc40004800000 */
[-C--:B------:R-:W-:Y:S02]  /*1220*/  ISETP.GT.U32.AND P1, PT, R76, R21.reuse, PT ;  /* 0x000000154c00720c */ /* 0x080fe40003f24070 */
[----:B------:R-:W-:Y:S02]  /*1230*/  FSEL R77, R77, -INF , !P6 ;  /* 0xff8000004d4d7808 */ /* 0x000fe40007000000 */
[----:B------:R-:W-:Y:S02]  /*1240*/  FSEL R43, R43, -INF , !P2 ;  /* 0xff8000002b2b7808 */ /* 0x000fe40005000000 */
[C---:B------:R-:W-:Y:S02]  /*1250*/  ISETP.GT.U32.AND P6, PT, R46.reuse, R21, PT ;  /* 0x000000152e00720c */ /* 0x040fe40003fc4070 */
[----:B------:R-:W-:Y:S01]  /*1260*/  ISETP.GT.U32.AND P2, PT, R46, R5, PT ;  /* 0x000000052e00720c */ /* 0x000fe20003f44070 */
[----:B------:R-:W-:Y:S01]  /*1270*/  FMUL R46, R50, UR16 ;  /* 0x00000010322e7c20 */ /* 0x000fe20008400000 */
[----:B------:R-:W-:-:S02]  /*1280*/  ISETP.GT.U32.AND.EX P0, PT, R75, RZ, PT, P0 ;  /* 0x000000ff4b00720c */ /* 0x000fc40003f04100 */
[----:B------:R-:W-:Y:S02]  /*1290*/  ISETP.GT.U32.AND.EX P1, PT, R75, RZ, PT, P1 ;  /* 0x000000ff4b00720c */ /* 0x000fe40003f24110 */
[----:B------:R-:W-:Y:S02]  /*12a0*/  LOP3.LUT R50, R74, 0x38, RZ, 0xfc, !PT ;  /* 0x000000384a327812 */ /* 0x000fe400078efcff */
[----:B------:R-:W-:Y:S02]  /*12b0*/  FSEL R47, R47, -INF , !P0 ;  /* 0xff8000002f2f7808 */ /* 0x000fe40004000000 */
[----:B------:R-:W-:Y:S02]  /*12c0*/  FSEL R46, R46, -INF , !P1 ;  /* 0xff8000002e2e7808 */ /* 0x000fe40004800000 */
[C---:B------:R-:W-:Y:S02]  /*12d0*/  ISETP.GT.U32.AND P0, PT, R50.reuse, R21, PT ;  /* 0x000000153200720c */ /* 0x040fe40003f04070 */
[----:B------:R-:W-:Y:S01]  /*12e0*/  ISETP.GT.U32.AND P1, PT, R50, R5, PT ;  /* 0x000000053200720c */ /* 0x000fe20003f24070 */
[----:B------:R-:W-:Y:S01]  /*12f0*/  FMUL R50, R51, UR16 ;  /* 0x0000001033327c20 */ /* 0x000fe20008400000 */
[C---:B------:R-:W-:Y:S01]  /*1300*/  ISETP.GT.U32.AND.EX P6, PT, R75.reuse, RZ, PT, P6 ;  /* 0x000000ff4b00720c */ /* 0x040fe20003fc4160 */
[----:B------:R-:W-:Y:S01]  /*1310*/  FMUL R51, R54, UR16 ;  /* 0x0000001036337c20 */ /* 0x000fe20008400000 */
[----:B------:R-:W-:-:S02]  /*1320*/  ISETP.GT.U32.AND.EX P0, PT, R75, RZ, PT, P0 ;  /* 0x000000ff4b00720c */ /* 0x000fc40003f04100 */
[----:B------:R-:W-:Y:S02]  /*1330*/  FSEL R50, R50, -INF , !P6 ;  /* 0xff80000032327808 */ /* 0x000fe40007000000 */
[CC--:B------:R-:W-:Y:S01]  /*1340*/  ISETP.GT.U32.AND P6, PT, R74.reuse, R5.reuse, PT ;  /* 0x000000054a00720c */ /* 0x0c0fe20003fc4070 */
[----:B---3--:R2:W-:Y:S01]  /*1350*/  STS.U16 [R0+UR6+0x1400], R79 ;  /* 0x0014004f00007988 */ /* 0x0085e20008000406 */
[----:B------:R-:W-:Y:S02]  /*1360*/  FSEL R51, R51, -INF , !P0 ;  /* 0xff80000033337808 */ /* 0x000fe40004000000 */
[----:B------:R-:W-:Y:S02]  /*1370*/  ISETP.GE.U32.AND P0, PT, R74, R5, PT ;  /* 0x000000054a00720c */ /* 0x000fe40003f06070 */
[----:B------:R-:W-:Y:S01]  /*1380*/  ISETP.GT.U32.AND.EX P6, PT, R75, RZ, PT, P6 ;  /* 0x000000ff4b00720c */ /* 0x000fe20003fc4160 */
[----:B--2---:R-:W-:Y:S01]  /*1390*/  FMUL R79, R30, UR16 ;  /* 0x000000101e4f7c20 */ /* 0x004fe20008400000 */
[----:B------:R-:W-:Y:S01]  /*13a0*/  FMUL R30, R25, UR16 ;  /* 0x00000010191e7c20 */ /* 0x000fe20008400000 */
[----:B------:R-:W-:-:S02]  /*13b0*/  ISETP.GE.U32.AND.EX P0, PT, R75, RZ, PT, P0 ;  /* 0x000000ff4b00720c */ /* 0x000fc40003f06100 */
[----:B------:R-:W-:Y:S02]  /*13c0*/  FSEL R24, R24, -INF , !P6 ;  /* 0xff80000018187808 */ /* 0x000fe40007000000 */
[----:B------:R-:W-:Y:S02]  /*13d0*/  FSEL R79, R79, -INF , !P6 ;  /* 0xff8000004f4f7808 */ /* 0x000fe40007000000 */
[-C--:B------:R-:W-:Y:S02]  /*13e0*/  ISETP.GT.U32.AND P6, PT, R74, R21.reuse, PT ;  /* 0x000000154a00720c */ /* 0x080fe40003fc4070 */
[----:B------:R-:W-:Y:S02]  /*13f0*/  FSEL R30, R30, -INF , !P0 ;  /* 0xff8000001e1e7808 */ /* 0x000fe40004000000 */
[----:B------:R-:W-:Y:S02]  /*1400*/  ISETP.GE.U32.AND P0, PT, R74, R21, PT ;  /* 0x000000154a00720c */ /* 0x000fe40003f06070 */
[----:B------:R-:W-:-:S02]  /*1410*/  ISETP.GT.U32.AND.EX P6, PT, R75, RZ, PT, P6 ;  /* 0x000000ff4b00720c */ /* 0x000fc40003fc4160 */
[----:B------:R-:W-:Y:S02]  /*1420*/  LOP3.LUT R54, R74, 0x39, RZ, 0xfc, !PT ;  /* 0x000000394a367812 */ /* 0x000fe400078efcff */
[----:B------:R-:W-:Y:S02]  /*1430*/  ISETP.GE.U32.AND.EX P0, PT, R75, RZ, PT, P0 ;  /* 0x000000ff4b00720c */ /* 0x000fe40003f06100 */
[----:B------:R-:W-:Y:S02]  /*1440*/  FSEL R26, R26, -INF , !P6 ;  /* 0xff8000001a1a7808 */ /* 0x000fe40007000000 */
[C---:B------:R-:W-:Y:S01]  /*1450*/  ISETP.GT.U32.AND P6, PT, R54.reuse, R21, PT ;  /* 0x000000153600720c */ /* 0x040fe20003fc4070 */
[----:B------:R-:W-:Y:S01]  /*1460*/  FMUL R25, R55, UR16 ;  /* 0x0000001037197c20 */ /* 0x000fe20008400000 */
[----:B------:R-:W-:Y:S02]  /*1470*/  FSEL R27, R27, -INF , !P0 ;  /* 0xff8000001b1b7808 */ /* 0x000fe40004000000 */
[----:B------:R-:W-:-:S02]  /*1480*/  ISETP.GT.U32.AND P0, PT, R54, R5, PT ;  /* 0x000000053600720c */ /* 0x000fc40003f04070 */
[C---:B------:R-:W-:Y:S02]  /*1490*/  ISETP.GT.U32.AND.EX P6, PT, R75.reuse, RZ, PT, P6 ;  /* 0x000000ff4b00720c */ /* 0x040fe40003fc4160 */
[----:B------:R-:W-:Y:S02]  /*14a0*/  LOP3.LUT R74, R74, 0x20, RZ, 0xfc, !PT ;  /* 0x000000204a4a7812 */ /* 0x000fe400078efcff */
[C---:B------:R-:W-:Y:S02]  /*14b0*/  ISETP.GT.U32.AND.EX P3, PT, R75.reuse, RZ, PT, P3 ;  /* 0x000000ff4b00720c */ /* 0x040fe40003f64130 */
[----:B------:R-:W-:Y:S02]  /*14c0*/  ISETP.GT.U32.AND.EX P0, PT, R75, RZ, PT, P0 ;  /* 0x000000ff4b00720c */ /* 0x000fe40003f04100 */
[----:B------:R-:W-:Y:S02]  /*14d0*/  FSEL R25, R25, -INF , !P6 ;  /* 0xff80000019197808 */ /* 0x000fe40007000000 */
[----:B------:R-:W-:-:S02]  /*14e0*/  ISETP.GT.U32.AND P6, PT, R74, R21, PT ;  /* 0x000000154a00720c */ /* 0x000fc40003fc4070 */
[----:B------:R-:W-:Y:S02]  /*14f0*/  FSEL R41, R41, -INF , !P3 ;  /* 0xff80000029297808 */ /* 0x000fe40005800000 */
[----:B------:R-:W-:Y:S02]  /*1500*/  P2R R54, PR, RZ, 0x1 ;  /* 0x00000001ff367803 */ /* 0x000fe40000000000 */
[-C--:B------:R-:W-:Y:S02]  /*1510*/  ISETP.GT.U32.AND P3, PT, R76, R5.reuse, PT ;  /* 0x000000054c00720c */ /* 0x080fe40003f64070 */
[----:B------:R-:W-:Y:S02]  /*1520*/  ISETP.GT.U32.AND P0, PT, R74, R5, PT ;  /* 0x000000054a00720c */ /* 0x000fe40003f04070 */
[C---:B------:R-:W-:Y:S02]  /*1530*/  ISETP.GT.U32.AND.EX P6, PT, R75.reuse, RZ, PT, P6 ;  /* 0x000000ff4b00720c */ /* 0x040fe40003fc4160 */
[----:B------:R-:W-:-:S02]  /*1540*/  ISETP.GT.U32.AND.EX P5, PT, R75, RZ, PT, P5 ;  /* 0x000000ff4b00720c */ /* 0x000fc40003fa4150 */
[C---:B------:R-:W-:Y:S02]  /*1550*/  ISETP.GT.U32.AND.EX P4, PT, R75.reuse, RZ, PT, P4 ;  /* 0x000000ff4b00720c */ /* 0x040fe40003f84140 */
[C---:B------:R-:W-:Y:S02]  /*1560*/  ISETP.GT.U32.AND.EX P3, PT, R75.reuse, RZ, PT, P3 ;  /* 0x000000ff4b00720c */ /* 0x040fe40003f64130 */
[C---:B------:R-:W-:Y:S02]  /*1570*/  ISETP.GT.U32.AND.EX P2, PT, R75.reuse, RZ, PT, P2 ;  /* 0x000000ff4b00720c */ /* 0x040fe40003f44120 */
[C---:B------:R-:W-:Y:S02]  /*1580*/  ISETP.GT.U32.AND.EX P1, PT, R75.reuse, RZ, PT, P1 ;  /* 0x000000ff4b00720c */ /* 0x040fe40003f24110 */
[----:B------:R-:W-:Y:S02]  /*1590*/  ISETP.GT.U32.AND.EX P0, PT, R75, RZ, PT, P0 ;  /* 0x000000ff4b00720c */ /* 0x000fe40003f04100 */
[----:B------:R-:W-:-:S02]  /*15a0*/  FSEL R75, R42, -INF , !P6 ;  /* 0xff8000002a4b7808 */ /* 0x000fc40007000000 */
[----:B------:R-:W-:-:S04]  /*15b0*/  FMNMX R42, R26, R27, !PT ;  /* 0x0000001b1a2a7209 */ /* 0x000fc80007800000 */
        /* <DEDUP_REMOVED lines=12> */
[----:B------:R-:W-:Y:S02]  /*1680*/  FMNMX R42, R51, R42, !PT ;  /* 0x0000002a332a7209 */ /* 0x000fe40007800000 */
[----:B------:R-:W-:Y:S02]  /*1690*/  ISETP.NE.AND P6, PT, R54, RZ, PT ;  /* 0x000000ff3600720c */ /* 0x000fe40003fc5270 */
[----:B------:R-:W-:-:S05]  /*16a0*/  FMNMX R54, R25, R42, !PT ;  /* 0x0000002a19367209 */ /* 0x000fca0007800000 */
[----:B------:R-:W2:Y:S02]  /*16b0*/  SHFL.BFLY PT, R55, R54, 0x2, 0x1f ;  /* 0x0c401f0036377f89 */ /* 0x000ea400000e0000 */
[----:B--2---:R-:W-:-:S05]  /*16c0*/  FMNMX R74, R54, R55, !PT ;  /* 0x00000037364a7209 */ /* 0x004fca0007800000 */
[----:B------:R-:W2:Y:S02]  /*16d0*/  SHFL.BFLY PT, R55, R74, 0x1, 0x1f ;  /* 0x0c201f004a377f89 */ /* 0x000ea400000e0000 */
[----:B--2---:R-:W-:-:S04]  /*16e0*/  FMNMX R42, R74, R55, !PT ;  /* 0x000000374a2a7209 */ /* 0x004fc80007800000 */
[----:B------:R-:W-:-:S05]  /*16f0*/  FMNMX R42, R42, R19, !PT ;  /* 0x000000132a2a7209 */ /* 0x000fca0007800000 */
[--C-:B------:R-:W-:Y:S01]  /*1700*/  FADD R26, R26, -R42.reuse ;  /* 0x8000002a1a1a7221 */ /* 0x100fe20000000000 */
[--C-:B------:R-:W-:Y:S01]  /*1710*/  FADD R27, R27, -R42.reuse ;  /* 0x8000002a1b1b7221 */ /* 0x100fe20000000000 */
[--C-:B------:R-:W-:Y:S02]  /*1720*/  FADD R79, R79, -R42.reuse ;  /* 0x8000002a4f4f7221 */ /* 0x100fe40000000000 */
[----:B------:R-:W-:Y:S01]  /*1730*/  FMUL R55, R26, 1.4426950216293334961 ;  /* 0x3fb8aa3b1a377820 */ /* 0x000fe20000400000 */
[----:B------:R-:W-:Y:S01]  /*1740*/  FMUL R26, R27, 1.4426950216293334961 ;  /* 0x3fb8aa3b1b1a7820 */ /* 0x000fe20000400000 */
[----:B------:R-:W-:Y:S01]  /*1750*/  FMUL R27, R79, 1.4426950216293334961 ;  /* 0x3fb8aa3b4f1b7820 */ /* 0x000fe20000400000 */
[--C-:B------:R-:W-:Y:S01]  /*1760*/  FADD R32, R32, -R42.reuse ;  /* 0x8000002a20207221 */ /* 0x100fe20000000000 */
[----:B------:R-:W-:Y:S02]  /*1770*/  FADD R34, R34, -R42 ;  /* 0x8000002a22227221 */ /* 0x000fe40000000000 */
[----:B------:R-:W-:Y:S01]  /*1780*/  MUFU.EX2 R55, R55 ;  /* 0x0000003700377308 */ /* 0x000fe20000000800 */
[----:B------:R-:W-:Y:S01]  /*1790*/  FMUL R54, R32, 1.4426950216293334961 ;  /* 0x3fb8aa3b20367820 */ /* 0x000fe20000400000 */
[----:B------:R-:W-:-:S06]  /*17a0*/  FMUL R32, R34, 1.4426950216293334961 ;  /* 0x3fb8aa3b22207820 */ /* 0x000fcc0000400000 */
[----:B------:R-:W2:Y:S01]  /*17b0*/  MUFU.EX2 R26, R26 ;  /* 0x0000001a001a7308 */ /* 0x000ea20000000800 */
[--C-:B------:R-:W-:Y:S01]  /*17c0*/  FADD R35, R35, -R42.reuse ;  /* 0x8000002a23237221 */ /* 0x100fe20000000000 */
[----:B------:R-:W-:-:S06]  /*17d0*/  FADD R38, R38, -R42 ;  /* 0x8000002a26267221 */ /* 0x000fcc0000000000 */
[----:B------:R-:W3:Y:S01]  /*17e0*/  MUFU.EX2 R27, R27 ;  /* 0x0000001b001b7308 */ /* 0x000ee20000000800 */
[----:B------:R-:W-:Y:S01]  /*17f0*/  FMUL R35, R35, 1.4426950216293334961 ;  /* 0x3fb8aa3b23237820 */ /* 0x000fe20000400000 */
[----:B------:R-:W-:-:S06]  /*1800*/  FMUL R34, R38, 1.4426950216293334961 ;  /* 0x3fb8aa3b26227820 */ /* 0x000fcc0000400000 */
[----:B------:R-:W0:Y:S01]  /*1810*/  MUFU.EX2 R54, R54 ;  /* 0x0000003600367308 */ /* 0x000e220000000800 */
[--C-:B------:R-:W-:Y:S01]  /*1820*/  FADD R39, R39, -R42.reuse ;  /* 0x8000002a27277221 */ /* 0x100fe20000000000 */
[----:B------:R-:W-:Y:S01]  /*1830*/  FADD R47, R47, -R42 ;  /* 0x8000002a2f2f7221 */ /* 0x000fe20000000000 */
[----:B--2---:R-:W-:-:S05]  /*1840*/  FADD R76, R55, R26 ;  /* 0x0000001a374c7221 */ /* 0x004fca0000000000 */
[----:B------:R-:W2:Y:S01]  /*1850*/  MUFU.EX2 R32, R32 ;  /* 0x0000002000207308 */ /* 0x000ea20000000800 */
[----:B------:R-:W-:Y:S01]  /*1860*/  FMUL R39, R39, 1.4426950216293334961 ;  /* 0x3fb8aa3b27277820 */ /* 0x000fe20000400000 */
[----:B------:R-:W-:Y:S01]  /*1870*/  FADD R75, R75, -R42 ;  /* 0x8000002a4b4b7221 */ /* 0x000fe20000000000 */
[----:B------:R-:W-:-:S05]  /*1880*/  FMUL R74, R47, 1.4426950216293334961 ;  /* 0x3fb8aa3b2f4a7820 */ /* 0x000fca0000400000 */
[----:B------:R-:W1:Y:S01]  /*1890*/  MUFU.EX2 R35, R35 ;  /* 0x0000002300237308 */ /* 0x000e620000000800 */
[----:B---3--:R-:W-:Y:S01]  /*18a0*/  FADD R47, R27, R76 ;  /* 0x0000004c1b2f7221 */ /* 0x008fe20000000000 */
[----:B------:R-:W-:Y:S01]  /*18b0*/  FMUL R38, R75, 1.4426950216293334961 ;  /* 0x3fb8aa3b4b267820 */ /* 0x000fe20000400000 */
[----:B------:R-:W-:-:S05]  /*18c0*/  FADD R77, R77, -R42 ;  /* 0x8000002a4d4d7221 */ /* 0x000fca0000000000 */
[----:B------:R-:W3:Y:S01]  /*18d0*/  MUFU.EX2 R34, R34 ;  /* 0x0000002200227308 */ /* 0x000ee20000000800 */
[----:B0-----:R-:W-:Y:S01]  /*18e0*/  FADD R47, R54, R47 ;  /* 0x0000002f362f7221 */ /* 0x001fe20000000000 */
[----:B------:R-:W-:Y:S01]  /*18f0*/  FMUL R75, R77, 1.4426950216293334961 ;  /* 0x3fb8aa3b4d4b7820 */ /* 0x000fe20000400000 */
[----:B------:R-:W-:-:S05]  /*1900*/  FADD R43, R43, -R42 ;  /* 0x8000002a2b2b7221 */ /* 0x000fca0000000000 */
[----:B------:R-:W0:Y:S01]  /*1910*/  MUFU.EX2 R39, R39 ;  /* 0x0000002700277308 */ /* 0x000e220000000800 */
[----:B--2---:R-:W-:Y:S01]  /*1920*/  FADD R76, R32, R47 ;  /* 0x0000002f204c7221 */ /* 0x004fe20000000000 */
[----:B------:R-:W-:Y:S01]  /*1930*/  FMUL R43, R43, 1.4426950216293334961 ;  /* 0x3fb8aa3b2b2b7820 */ /* 0x000fe20000400000 */
[----:B------:R-:W-:-:S05]  /*1940*/  FADD R50, R50, -R42 ;  /* 0x8000002a32327221 */ /* 0x000fca0000000000 */
[----:B------:R-:W2:Y:S01]  /*1950*/  MUFU.EX2 R38, R38 ;  /* 0x0000002600267308 */ /* 0x000ea20000000800 */
[----:B-1----:R-:W-:Y:S01]  /*1960*/  FADD R47, R35, R76 ;  /* 0x0000004c232f7221 */ /* 0x002fe20000000000 */
[----:B------:R-:W-:Y:S01]  /*1970*/  FADD R46, R46, -R42 ;  /* 0x8000002a2e2e7221 */ /* 0x000fe20000000000 */
[----:B------:R-:W-:-:S05]  /*1980*/  FMUL R76, R50, 1.4426950216293334961 ;  /* 0x3fb8aa3b324c7820 */ /* 0x000fca0000400000 */
[----:B------:R-:W1:Y:S01]  /*1990*/  MUFU.EX2 R75, R75 ;  /* 0x0000004b004b7308 */ /* 0x000e620000000800 */
[----:B---3--:R-:W-:Y:S01]  /*19a0*/  FADD R50, R34, R47 ;  /* 0x0000002f22327221 */ /* 0x008fe20000000000 */
[----:B------:R-:W-:-:S06]  /*19b0*/  FMUL R46, R46, 1.4426950216293334961 ;  /* 0x3fb8aa3b2e2e7820 */ /* 0x000fcc0000400000 */
[----:B------:R-:W3:Y:S01]  /*19c0*/  MUFU.EX2 R43, R43 ;  /* 0x0000002b002b7308 */ /* 0x000ee20000000800 */
[----:B0-----:R-:W-:Y:S01]  /*19d0*/  FADD R77, R39, R50 ;  /* 0x00000032274d7221 */ /* 0x001fe20000000000 */
[----:B------:R-:W-:-:S06]  /*19e0*/  FADD R47, R51, -R42 ;  /* 0x8000002a332f7221 */ /* 0x000fcc0000000000 */
[----:B------:R-:W0:Y:S01]  /*19f0*/  MUFU.EX2 R74, R74 ;  /* 0x0000004a004a7308 */ /* 0x000e220000000800 */
[----:B--2---:R-:W-:Y:S01]  /*1a00*/  FADD R78, R38, R77 ;  /* 0x0000004d264e7221 */ /* 0x004fe20000000000 */
[----:B------:R-:W-:Y:S01]  /*1a10*/  FMUL R50, R47, 1.4426950216293334961 ;  /* 0x3fb8aa3b2f327820 */ /* 0x000fe20000400000 */
[----:B------:R-:W-:-:S05]  /*1a20*/  FADD R25, R25, -R42 ;  /* 0x8000002a19197221 */ /* 0x000fca0000000000 */
[----:B------:R-:W2:Y:S01]  /*1a30*/  MUFU.EX2 R46, R46 ;  /* 0x0000002e002e7308 */ /* 0x000ea20000000800 */
[----:B-1----:R-:W-:Y:S01]  /*1a40*/  FADD R78, R75, R78 ;  /* 0x0000004e4b4e7221 */ /* 0x002fe20000000000 */
[----:B------:R-:W-:-:S06]  /*1a50*/  FMUL R47, R25, 1.4426950216293334961 ;  /* 0x3fb8aa3b192f7820 */ /* 0x000fcc0000400000 */
[----:B------:R2:W1:Y:S01]  /*1a60*/  MUFU.EX2 R51, R76 ;  /* 0x0000004c00337308 */ /* 0x0004620000000800 */
[----:B---3--:R-:W-:-:S07]  /*1a70*/  FADD R25, R43, R78 ;  /* 0x0000004e2b197221 */ /* 0x008fce0000000000 */
[----:B------:R-:W3:Y:S01]  /*1a80*/  MUFU.EX2 R50, R50 ;  /* 0x0000003200327308 */ /* 0x000ee20000000800 */
[----:B0-----:R-:W-:-:S07]  /*1a90*/  FADD R25, R74, R25 ;  /* 0x000000194a197221 */ /* 0x001fce0000000000 */
[----:B------:R-:W0:Y:S01]  /*1aa0*/  MUFU.EX2 R47, R47 ;  /* 0x0000002f002f7308 */ /* 0x000e220000000800 */
[----:B--2---:R-:W-:-:S04]  /*1ab0*/  FADD R76, R46, R25 ;  /* 0x000000192e4c7221 */ /* 0x004fc80000000000 */
[----:B-1----:R-:W-:-:S04]  /*1ac0*/  FADD R25, R51, R76 ;  /* 0x0000004c33197221 */ /* 0x002fc80000000000 */
[----:B---3--:R-:W-:-:S04]  /*1ad0*/  FADD R76, R50, R25 ;  /* 0x00000019324c7221 */ /* 0x008fc80000000000 */
[----:B0-----:R-:W-:-:S05]  /*1ae0*/  FADD R78, R47, R76 ;  /* 0x0000004c2f4e7221 */ /* 0x001fca0000000000 */
[----:B------:R-:W0:Y:S01]  /*1af0*/  SHFL.BFLY PT, R25, R78, 0x2, 0x1f ;  /* 0x0c401f004e197f89 */ /* 0x000e2200000e0000 */
[----:B------:R-:W-:Y:S01]  /*1b00*/  FADD R19, -R42, R19 ;  /* 0x000000132a137221 */ /* 0x000fe20000000100 */
[----:B0-----:R-:W-:-:S05]  /*1b10*/  FADD R76, R78, R25 ;  /* 0x000000194e4c7221 */ /* 0x001fca0000000000 */
[----:B------:R-:W0:Y:S01]  /*1b20*/  SHFL.BFLY PT, R25, R76, 0x1, 0x1f ;  /* 0x0c201f004c197f89 */ /* 0x000e2200000e0000 */
[----:B------:R-:W-:Y:S01]  /*1b30*/  FMUL R77, R19, 1.4426950216293334961 ;  /* 0x3fb8aa3b134d7820 */ /* 0x000fe20000400000 */
[----:B------:R-:W-:Y:S01]  /*1b40*/  FMNMX R19, R24, R30, !PT ;  /* 0x0000001e18137209 */ /* 0x000fe20007800000 */
[----:B0-----:R-:W-:Y:S01]  /*1b50*/  FADD R80, R76, R25 ;  /* 0x000000194c507221 */ /* 0x001fe20000000000 */
[----:B------:R-:W-:Y:S02]  /*1b60*/  F2FP.BF16.F32.PACK_AB R25, R26, R55 ;  /* 0x000000371a19723e */ /* 0x000fe400000010ff */
[----:B------:R-:W-:-:S04]  /*1b70*/  FMNMX R26, R28, R19, !PT ;  /* 0x000000131c1a7209 */ /* 0x000fc80007800000 */
[----:B------:R-:W-:-:S04]  /*1b80*/  FMNMX R26, R29, R26, !PT ;  /* 0x0000001a1d1a7209 */ /* 0x000fc80007800000 */
[----:B------:R-:W-:Y:S01]  /*1b90*/  FMNMX R26, R31, R26, !PT ;  /* 0x0000001a1f1a7209 */ /* 0x000fe20007800000 */
[----:B------:R-:W-:-:S03]  /*1ba0*/  FMUL R76, R40, UR16 ;  /* 0x00000010284c7c20 */ /* 0x000fc60008400000 */
[----:B------:R-:W-:Y:S01]  /*1bb0*/  FMNMX R19, R33, R26, !PT ;  /* 0x0000001a21137209 */ /* 0x000fe20007800000 */
[----:B------:R-:W0:Y:S03]  /*1bc0*/  MUFU.EX2 R77, R77 ;  /* 0x0000004d004d7308 */ /* 0x000e260000000800 */
[----:B------:R-:W-:Y:S02]  /*1bd0*/  FMNMX R26, R36, R19, !PT ;  /* 0x00000013241a7209 */ /* 0x000fe40007800000 */
[----:B------:R-:W-:Y:S02]  /*1be0*/  FSEL R76, R76, -INF , !P0 ;  /* 0xff8000004c4c7808 */ /* 0x000fe40004000000 */
[----:B------:R-:W-:Y:S01]  /*1bf0*/  FMNMX R19, R37, R26, !PT ;  /* 0x0000001a25137209 */ /* 0x000fe20007800000 */
[----:B------:R-:W-:-:S03]  /*1c00*/  FMUL R86, R44, UR16 ;  /* 0x000000102c567c20 */ /* 0x000fc60008400000 */
[----:B------:R-:W-:Y:S01]  /*1c10*/  FMNMX R26, R76, R19, !PT ;  /* 0x000000134c1a7209 */ /* 0x000fe20007800000 */
[----:B------:R-:W-:Y:S01]  /*1c20*/  FMUL R84, R45, UR16 ;  /* 0x000000102d547c20 */ /* 0x000fe20008400000 */
[----:B------:R-:W-:Y:S02]  /*1c30*/  FSEL R86, R86, -INF , !P5 ;  /* 0xff80000056567808 */ /* 0x000fe40006800000 */
[----:B------:R-:W-:Y:S01]  /*1c40*/  FMNMX R19, R41, R26, !PT ;  /* 0x0000001a29137209 */ /* 0x000fe20007800000 */
[----:B------:R-:W-:Y:S01]  /*1c50*/  FMUL R82, R48, UR16 ;  /* 0x0000001030527c20 */ /* 0x000fe20008400000 */
[----:B------:R-:W-:Y:S02]  /*1c60*/  FSEL R84, R84, -INF , !P4 ;  /* 0xff80000054547808 */ /* 0x000fe40006000000 */
[----:B------:R-:W-:Y:S01]  /*1c70*/  FMNMX R19, R86, R19, !PT ;  /* 0x0000001356137209 */ /* 0x000fe20007800000 */
[----:B0-----:R-:W-:Y:S01]  /*1c80*/  FFMA R6, R77, R6, R80 ;  /* 0x000000064d067223 */ /* 0x001fe20000000050 */
[----:B------:R-:W-:Y:S01]  /*1c90*/  FMUL R80, R49, UR16 ;  /* 0x0000001031507c20 */ /* 0x000fe20008400000 */
[----:B------:R-:W-:-:S02]  /*1ca0*/  FSEL R82, R82, -INF , !P3 ;  /* 0xff80000052527808 */ /* 0x000fc40005800000 */
[----:B------:R-:W-:Y:S01]  /*1cb0*/  FMNMX R19, R84, R19, !PT ;  /* 0x0000001354137209 */ /* 0x000fe20007800000 */
[----:B------:R-:W-:Y:S01]  /*1cc0*/  FMUL R78, R52, UR16 ;  /* 0x00000010344e7c20 */ /* 0x000fe20008400000 */
[----:B------:R-:W-:Y:S02]  /*1cd0*/  FSEL R80, R80, -INF , !P2 ;  /* 0xff80000050507808 */ /* 0x000fe40005000000 */
[----:B------:R-:W-:Y:S01]  /*1ce0*/  FMNMX R19, R82, R19, !PT ;  /* 0x0000001352137209 */ /* 0x000fe20007800000 */
[----:B------:R-:W-:Y:S01]  /*1cf0*/  FMUL R26, R53, UR16 ;  /* 0x00000010351a7c20 */ /* 0x000fe20008400000 */
[----:B------:R-:W-:Y:S02]  /*1d00*/  FSEL R78, R78, -INF , !P1 ;  /* 0xff8000004e4e7808 */ /* 0x000fe40004800000 */
[----:B------:R-:W-:Y:S02]  /*1d10*/  FMNMX R19, R80, R19, !PT ;  /* 0x0000001350137209 */ /* 0x000fe40007800000 */
[----:B------:R-:W-:-:S02]  /*1d20*/  FSEL R26, R26, -INF , !P6 ;  /* 0xff8000001a1a7808 */ /* 0x000fc40007000000 */
[----:B------:R-:W-:-:S04]  /*1d30*/  FMNMX R19, R78, R19, !PT ;  /* 0x000000134e137209 */ /* 0x000fc80007800000 */
[----:B------:R-:W-:-:S05]  /*1d40*/  FMNMX R40, R26, R19, !PT ;  /* 0x000000131a287209 */ /* 0x000fca0007800000 */
[----:B------:R-:W0:Y:S02]  /*1d50*/  SHFL.BFLY PT, R19, R40, 0x2, 0x1f ;  /* 0x0c401f0028137f89 */ /* 0x000e2400000e0000 */
[----:B0-----:R-:W-:-:S05]  /*1d60*/  FMNMX R44, R40, R19, !PT ;  /* 0x00000013282c7209 */ /* 0x001fca0007800000 */
[----:B------:R-:W0:Y:S04]  /*1d70*/  SHFL.BFLY PT, R19, R44, 0x1, 0x1f ;  /* 0x0c201f002c137f89 */ /* 0x000e2800000e0000 */
[----:B----4-:R-:W-:Y:S01]  /*1d80*/  STS.U16 [R20+UR6+0x1200], R81 ;  /* 0x0012005114007988 */ /* 0x010fe20008000406 */
[----:B0-----:R-:W-:-:S04]  /*1d90*/  FMNMX R19, R44, R19, !PT ;  /* 0x000000132c137209 */ /* 0x001fc80007800000 */
[----:B------:R-:W-:-:S05]  /*1da0*/  FMNMX R19, R19, R16, !PT ;  /* 0x0000001013137209 */ /* 0x000fca0007800000 */
[--C-:B------:R-:W-:Y:S01]  /*1db0*/  FADD R24, R24, -R19.reuse ;  /* 0x8000001318187221 */ /* 0x100fe20000000000 */
[----:B------:R-:W-:-:S03]  /*1dc0*/  FADD R30, R30, -R19 ;  /* 0x800000131e1e7221 */ /* 0x000fc60000000000 */
[----:B------:R-:W-:Y:S01]  /*1dd0*/  FMUL R24, R24, 1.4426950216293334961 ;  /* 0x3fb8aa3b18187820 */ /* 0x000fe20000400000 */
[----:B------:R-:W-:Y:S01]  /*1de0*/  FMUL R30, R30, 1.4426950216293334961 ;  /* 0x3fb8aa3b1e1e7820 */ /* 0x000fe20000400000 */
[----:B-----5:R-:W-:Y:S03]  /*1df0*/  STS.U16 [R20+UR6+0x1600], R83 ;  /* 0x0016005314007988 */ /* 0x020fe60008000406 */
[----:B------:R-:W-:Y:S01]  /*1e00*/  MUFU.EX2 R79, R30 ;  /* 0x0000001e004f7308 */ /* 0x000fe20000000800 */
[----:B------:R0:W-:Y:S06]  /*1e10*/  MEMBAR.ALL.CTA ;  /* 0x0000000000007992 */ /* 0x0001ec0000008000 */
[----:B0-----:R-:W0:Y:S01]  /*1e20*/  FENCE.VIEW.ASYNC.S ;  /* 0x00000000000073c6 */ /* 0x001e220000000000 */
[--C-:B------:R-:W-:Y:S01]  /*1e30*/  FADD R29, R29, -R19.reuse ;  /* 0x800000131d1d7221 */ /* 0x100fe20000000000 */
[----:B------:R-:W1:Y:S01]  /*1e40*/  MUFU.EX2 R24, R24 ;  /* 0x0000001800187308 */ /* 0x000e620000000800 */
[----:B------:R-:W-:-:S02]  /*1e50*/  FADD R28, R28, -R19 ;  /* 0x800000131c1c7221 */ /* 0x000fc40000000000 */
[----:B------:R-:W-:Y:S02]  /*1e60*/  FMUL R29, R29, 1.4426950216293334961 ;  /* 0x3fb8aa3b1d1d7820 */ /* 0x000fe40000400000 */
[----:B------:R-:W-:Y:S01]  /*1e70*/  FMUL R28, R28, 1.4426950216293334961 ;  /* 0x3fb8aa3b1c1c7820 */ /* 0x000fe20000400000 */
[-C--:B------:R-:W-:Y:S01]  /*1e80*/  FMUL R58, R58, R77.reuse ;  /* 0x0000004d3a3a7220 */ /* 0x080fe20000400000 */
[-C--:B------:R-:W-:Y:S01]  /*1e90*/  FMUL R59, R59, R77.reuse ;  /* 0x0000004d3b3b7220 */ /* 0x080fe20000400000 */
[----:B------:R2:W-:Y:S01]  /*1ea0*/  MUFU.EX2 R40, R29 ;  /* 0x0000001d00287308 */ /* 0x0005e20000000800 */
[-C--:B------:R-:W-:Y:S01]  /*1eb0*/  FMUL R62, R62, R77.reuse ;  /* 0x0000004d3e3e7220 */ /* 0x080fe20000400000 */
[----:B------:R-:W-:Y:S01]  /*1ec0*/  FMUL R63, R63, R77 ;  /* 0x0000004d3f3f7220 */ /* 0x000fe20000400000 */
[--C-:B------:R-:W-:Y:S01]  /*1ed0*/  FADD R41, R41, -R19.reuse ;  /* 0x8000001329297221 */ /* 0x100fe20000000000 */
[--C-:B------:R-:W-:Y:S01]  /*1ee0*/  FADD R33, R33, -R19.reuse ;  /* 0x8000001321217221 */ /* 0x100fe20000000000 */
[--C-:B------:R-:W-:Y:S01]  /*1ef0*/  FADD R76, R76, -R19.reuse ;  /* 0x800000134c4c7221 */ /* 0x100fe20000000000 */
[--C-:B------:R-:W-:Y:S01]  /*1f00*/  FADD R86, R86, -R19.reuse ;  /* 0x8000001356567221 */ /* 0x100fe20000000000 */
[--C-:B------:R-:W-:Y:S01]  /*1f10*/  FADD R84, R84, -R19.reuse ;  /* 0x8000001354547221 */ /* 0x100fe20000000000 */
[----:B------:R1:W-:Y:S01]  /*1f20*/  MUFU.EX2 R77, R28 ;  /* 0x0000001c004d7308 */ /* 0x0003e20000000800 */
[----:B--2---:R-:W-:Y:S01]  /*1f30*/  FADD R29, -R19, R16 ;  /* 0x00000010131d7221 */ /* 0x004fe20000000100 */
[--C-:B------:R-:W-:Y:S01]  /*1f40*/  FADD R82, R82, -R19.reuse ;  /* 0x8000001352527221 */ /* 0x100fe20000000000 */
[--C-:B------:R-:W-:Y:S01]  /*1f50*/  FADD R78, R78, -R19.reuse ;  /* 0x800000134e4e7221 */ /* 0x100fe20000000000 */
[--C-:B------:R-:W-:Y:S01]  /*1f60*/  FADD R31, R31, -R19.reuse ;  /* 0x800000131f1f7221 */ /* 0x100fe20000000000 */
[--C-:B------:R-:W-:Y:S01]  /*1f70*/  FADD R36, R36, -R19.reuse ;  /* 0x8000001324247221 */ /* 0x100fe20000000000 */
[--C-:B------:R-:W-:Y:S01]  /*1f80*/  FADD R37, R37, -R19.reuse ;  /* 0x8000001325257221 */ /* 0x100fe20000000000 */
[----:B------:R-:W-:Y:S01]  /*1f90*/  FADD R80, R80, -R19 ;  /* 0x8000001350507221 */ /* 0x000fe20000000000 */
[----:B-1----:R-:W-:Y:S01]  /*1fa0*/  FADD R28, R24, R79 ;  /* 0x0000004f181c7221 */ /* 0x002fe20000000000 */
[----:B------:R-:W-:Y:S01]  /*1fb0*/  F2FP.BF16.F32.PACK_AB R24, R79, R24 ;  /* 0x000000184f18723e */ /* 0x000fe200000010ff */
[----:B------:R-:W-:Y:S01]  /*1fc0*/  FMUL R79, R29, 1.4426950216293334961 ;  /* 0x3fb8aa3b1d4f7820 */ /* 0x000fe20000400000 */
[----:B------:R-:W-:Y:S01]  /*1fd0*/  FADD R26, R26, -R19 ;  /* 0x800000131a1a7221 */ /* 0x000fe20000000000 */
[----:B------:R-:W-:Y:S01]  /*1fe0*/  FMUL R55, R41, 1.4426950216293334961 ;  /* 0x3fb8aa3b29377820 */ /* 0x000fe20000400000 */
[----:B------:R-:W-:Y:S01]  /*1ff0*/  F2FP.BF16.F32.PACK_AB R27, R54, R27 ;  /* 0x0000001b361b723e */ /* 0x000fe200000010ff */
[----:B------:R-:W-:Y:S01]  /*2000*/  FMUL R33, R33, 1.4426950216293334961 ;  /* 0x3fb8aa3b21217820 */ /* 0x000fe20000400000 */
        /* <DEDUP_REMOVED lines=10> */
[----:B------:R1:W-:Y:S08]  /*20b0*/  MUFU.EX2 R45, R33 ;  /* 0x00000021002d7308 */ /* 0x0003f00000000800 */
[----:B------:R-:W2:Y:S01]  /*20c0*/  MUFU.EX2 R79, R79 ;  /* 0x0000004f004f7308 */ /* 0x000ea20000000800 */
[----:B-1----:R-:W-:-:S07]  /*20d0*/  F2FP.BF16.F32.PACK_AB R33, R75, R38 ;  /* 0x000000264b21723e */ /* 0x002fce00000010ff */
[----:B------:R1:W3:Y:S08]  /*20e0*/  MUFU.EX2 R44, R31 ;  /* 0x0000001f002c7308 */ /* 0x0002f00000000800 */
[----:B------:R-:W-:Y:S08]  /*20f0*/  MUFU.EX2 R49, R36 ;  /* 0x0000002400317308 */ /* 0x000ff00000000800 */
[----:B------:R4:W5:Y:S08]  /*2100*/  MUFU.EX2 R48, R37 ;  /* 0x0000002500307308 */ /* 0x0009700000000800 */
[----:B------:R-:W-:Y:S08]  /*2110*/  MUFU.EX2 R76, R76 ;  /* 0x0000004c004c7308 */ /* 0x000ff00000000800 */
[----:B------:R-:W0:Y:S08]  /*2120*/  MUFU.EX2 R55, R55 ;  /* 0x0000003700377308 */ /* 0x000e300000000800 */
[----:B------:R-:W-:Y:S08]  /*2130*/  MUFU.EX2 R53, R53 ;  /* 0x0000003500357308 */ /* 0x000ff00000000800 */
[----:B------:R-:W0:Y:S08]  /*2140*/  MUFU.EX2 R52, R52 ;  /* 0x0000003400347308 */ /* 0x000e300000000800 */
[----:B------:R-:W-:Y:S08]  /*2150*/  MUFU.EX2 R41, R41 ;  /* 0x0000002900297308 */ /* 0x000ff00000000800 */
[----:B------:R-:W0:Y:S08]  /*2160*/  MUFU.EX2 R16, R80 ;  /* 0x0000005000107308 */ /* 0x000e300000000800 */
[----:B------:R-:W-:Y:S08]  /*2170*/  MUFU.EX2 R54, R54 ;  /* 0x0000003600367308 */ /* 0x000ff00000000800 */
[----:B------:R5:W0:Y:S01]  /*2180*/  MUFU.EX2 R75, R30 ;  /* 0x0000001e004b7308 */ /* 0x000a220000000800 */
[----:B------:R-:W-:Y:S01]  /*2190*/  F2FP.BF16.F32.PACK_AB R29, R35, R32 ;  /* 0x00000020231d723e */ /* 0x000fe200000010ff */
[----:B--2---:R-:W-:Y:S01]  /*21a0*/  FMUL R56, R56, R79 ;  /* 0x0000004f38387220 */ /* 0x004fe20000400000 */
[----:B------:R-:W-:Y:S01]  /*21b0*/  F2FP.BF16.F32.PACK_AB R35, R74, R43 ;  /* 0x0000002b4a23723e */ /* 0x000fe200000010ff */
[-C--:B------:R-:W-:Y:S01]  /*21c0*/  FMUL R57, R57, R79.reuse ;  /* 0x0000004f39397220 */ /* 0x080fe20000400000 */
[-C--:B------:R-:W-:Y:S01]  /*21d0*/  FMUL R60, R60, R79.reuse ;  /* 0x0000004f3c3c7220 */ /* 0x080fe20000400000 */
[----:B------:R-:W-:Y:S01]  /*21e0*/  FMUL R61, R61, R79 ;  /* 0x0000004f3d3d7220 */ /* 0x000fe20000400000 */
[----:B-1----:R-:W-:Y:S01]  /*21f0*/  F2FP.BF16.F32.PACK_AB R31, R39, R34 ;  /* 0x00000022271f723e */ /* 0x002fe200000010ff */
[----:B------:R-:W-:Y:S01]  /*2200*/  FADD R43, R77, R28 ;  /* 0x0000001c4d2b7221 */ /* 0x000fe20000000000 */
[----:B----4-:R-:W-:-:S02]  /*2210*/  F2FP.BF16.F32.PACK_AB R37, R51, R46 ;  /* 0x0000002e3325723e */ /* 0x010fc400000010ff */
[----:B------:R-:W-:Y:S02]  /*2220*/  F2FP.BF16.F32.PACK_AB R39, R47, R50 ;  /* 0x000000322f27723e */ /* 0x000fe400000010ff */
[----:B------:R-:W-:Y:S02]  /*2230*/  F2FP.BF16.F32.PACK_AB R26, R40, R77 ;  /* 0x0000004d281a723e */ /* 0x000fe400000010ff */
[----:B---3--:R-:W-:Y:S02]  /*2240*/  F2FP.BF16.F32.PACK_AB R28, R45, R44 ;  /* 0x0000002c2d1c723e */ /* 0x008fe400000010ff */
[----:B-----5:R-:W-:Y:S02]  /*2250*/  F2FP.BF16.F32.PACK_AB R30, R48, R49 ;  /* 0x00000031301e723e */ /* 0x020fe400000010ff */
[----:B0-----:R-:W-:Y:S02]  /*2260*/  F2FP.BF16.F32.PACK_AB R32, R55, R76 ;  /* 0x0000004c3720723e */ /* 0x001fe400000010ff */
[----:B------:R-:W-:-:S02]  /*2270*/  F2FP.BF16.F32.PACK_AB R34, R52, R53 ;  /* 0x000000353422723e */ /* 0x000fc400000010ff */
[----:B------:R-:W-:Y:S02]  /*2280*/  F2FP.BF16.F32.PACK_AB R36, R16, R41 ;  /* 0x000000291024723e */ /* 0x000fe400000010ff */
[----:B------:R-:W-:Y:S01]  /*2290*/  F2FP.BF16.F32.PACK_AB R38, R75, R54 ;  /* 0x000000364b26723e */ /* 0x000fe200000010ff */
[----:B------:R-:W-:Y:S06]  /*22a0*/  BAR.SYNC.DEFER_BLOCKING 0x0 ;  /* 0x0000000000007b1d */ /* 0x000fec0000010000 */
[----:B------:R-:W-:Y:S01]  /*22b0*/  UMOV UR11, 0x40000040 ;  /* 0x40000040000b7882 */ /* 0x000fe20000000000 */
[----:B------:R-:W-:-:S06]  /*22c0*/  WARPGROUP.ARRIVE ;  /* 0x00000000000079c5 */ /* 0x000fcc0000000000 */
[----:B------:R-:W-:Y:S01]  /*22d0*/  HGMMA.64x16x16.F32.BF16 R56, R24, gdesc[UR8], R56 ;  /* 0x0020000818387df0 */ /* 0x000fe20008701838 */
[----:B------:R-:W-:-:S04]  /*22e0*/  FADD R43, R40, R43 ;  /* 0x0000002b282b7221 */ /* 0x000fc80000000000 */
[----:B------:R-:W-:-:S04]  /*22f0*/  FADD R44, R44, R43 ;  /* 0x0000002b2c2c7221 */ /* 0x000fc80000000000 */
[----:B------:R-:W-:-:S04]  /*2300*/  FADD R44, R45, R44 ;  /* 0x0000002c2d2c7221 */ /* 0x000fc80000000000 */
[----:B------:R-:W-:Y:S01]  /*2310*/  FADD R49, R49, R44 ;  /* 0x0000002c31317221 */ /* 0x000fe20000000000 */
[----:B------:R-:W-:Y:S03]  /*2320*/  HGMMA.64x16x16.F32.BF16 R56, R28, gdesc[UR16], R56 ;  /* 0x002000101c387df0 */ /* 0x000fe60008701838 */
[----:B------:R-:W-:-:S04]  /*2330*/  FADD R49, R48, R49 ;  /* 0x0000003130317221 */ /* 0x000fc80000000000 */
[----:B------:R-:W-:-:S04]  /*2340*/  FADD R76, R76, R49 ;  /* 0x000000314c4c7221 */ /* 0x000fc80000000000 */
[----:B------:R-:W-:-:S04]  /*2350*/  FADD R76, R55, R76 ;  /* 0x0000004c374c7221 */ /* 0x000fc80000000000 */
[----:B------:R-:W-:-:S04]  /*2360*/  FADD R53, R53, R76 ;  /* 0x0000004c35357221 */ /* 0x000fc80000000000 */
[----:B------:R-:W-:-:S04]  /*2370*/  FADD R52, R52, R53 ;  /* 0x0000003534347221 */ /* 0x000fc80000000000 */
[----:B------:R-:W-:-:S04]  /*2380*/  FADD R41, R41, R52 ;  /* 0x0000003429297221 */ /* 0x000fc80000000000 */
[----:B------:R-:W-:Y:S01]  /*2390*/  FADD R41, R16, R41 ;  /* 0x0000002910297221 */ /* 0x000fe20000000000 */
[----:B------:R-:W-:Y:S03]  /*23a0*/  HGMMA.64x16x16.F32.BF16 R56, R32, gdesc[UR20], R56 ;  /* 0x0020001420387df0 */ /* 0x000fe60008701838 */
[----:B------:R-:W-:-:S04]  /*23b0*/  FADD R54, R54, R41 ;  /* 0x0000002936367221 */ /* 0x000fc80000000000 */
[----:B------:R-:W-:-:S05]  /*23c0*/  FADD R54, R75, R54 ;  /* 0x000000364b367221 */ /* 0x000fca0000000000 */
[----:B------:R-:W0:Y:S01]  /*23d0*/  SHFL.BFLY PT, R41, R54, 0x2, 0x1f ;  /* 0x0c401f0036297f89 */ /* 0x000e2200000e0000 */
[----:B------:R-:W-:-:S04]  /*23e0*/  UIADD3 UR4, UP0, UR4, 0x40, URZ ;  /* 0x0000004004047890 */ /* 0x000fc8000ff1e03f */
[----:B------:R-:W-:Y:S01]  /*23f0*/  UIADD3.X UR5, URZ, UR5, URZ, UP0, !UPT ;  /* 0x000000053f057290 */ /* 0x000fe200087fe43f */
[----:B------:R-:W-:Y:S01]  /*2400*/  HGMMA.64x16x16.F32.BF16 R56, R36, gdesc[UR24], R56, gsb0 ;  /* 0x0020001824387df0 */ /* 0x000fe20008001838 */
[----:B0-----:R-:W-:-:S05]  /*2410*/  FADD R41, R54, R41 ;  /* 0x0000002936297221 */ /* 0x001fca0000000000 */
[----:B------:R-:W0:Y:S01]  /*2420*/  SHFL.BFLY PT, R16, R41, 0x1, 0x1f ;  /* 0x0c201f0029107f89 */ /* 0x000e2200000e0000 */
[----:B------:R-:W-:Y:S01]  /*2430*/  IMAD.U32 R40, RZ, RZ, UR5 ;  /* 0x00000005ff287e24 */ /* 0x000fe2000f8e00ff */
[----:B------:R-:W-:-:S04]  /*2440*/  ISETP.LE.U32.AND P0, PT, R2, UR4, PT ;  /* 0x0000000402007c0c */ /* 0x000fc8000bf03070 */
[----:B------:R-:W-:Y:S01]  /*2450*/  ISETP.GE.U32.AND.EX P0, PT, R40, RZ, PT, P0 ;  /* 0x000000ff2800720c */ /* 0x000fe20003f06100 */
[----:B------:R-:W-:Y:S02]  /*2460*/  IMAD.MOV.U32 R40, RZ, RZ, R19 ;  /* 0x000000ffff287224 */ /* 0x000fe400078e0013 */
[----:B------:R-:W-:Y:S02]  /*2470*/  IMAD R17, R7, 0x40, R17 ;  /* 0x0000004007117824 */ /* 0x000fe400078e0211 */
[----:B------:R-:W-:Y:S02]  /*2480*/  IMAD R18, R9, 0x40, R18 ;  /* 0x0000004009127824 */ /* 0x000fe400078e0212 */
[----:B0-----:R-:W-:-:S04]  /*2490*/  FADD R16, R41, R16 ;  /* 0x0000001029107221 */ /* 0x001fc80000000000 */
[----:B------:R-:W-:Y:S01]  /*24a0*/  FFMA R8, R79, R8, R16 ;  /* 0x000000084f087223 */ /* 0x000fe20000000010 */
[----:B------:R-:W-:Y:S02]  /*24b0*/  IMAD.MOV.U32 R16, RZ, RZ, R19 ;  /* 0x000000ffff107224 */ /* 0x000fe400078e0013 */
[----:B------:R-:W-:Y:S01]  /*24c0*/  IMAD.MOV.U32 R19, RZ, RZ, R42 ;  /* 0x000000ffff137224 */ /* 0x000fe200078e002a */
[----:B------:R-:W-:Y:S02]  /*24d0*/  WARPGROUP.DEPBAR.LE gsb0, 0x0 ;  /* 0x00008000000079c5 */ /* 0x000fe40000010000 */
[----:B------:R-:W-:Y:S05]  /*24e0*/  @!P0 BRA `(.L_x_1) ;  /* 0xffffffe400848947 */ /* 0x000fea000383ffff */
.L_x_0:
[----:B------:R-:W-:Y:S02]  /*24f0*/  IMAD.MOV.U32 R25, RZ, RZ, R6 ;  /* 0x000000ffff197224 */ /* 0x000fe400078e0006 */
[----:B------:R-:W-:Y:S01]  /*2500*/  FMUL R5, R62, 0.25 ;  /* 0x3e8000003e057820 */ /* 0x000fe20000400000 */
[----:B------:R-:W-:Y:S01]  /*2510*/  FMUL R2, R59, 0.25 ;  /* 0x3e8000003b027820 */ /* 0x000fe20000400000 */
[----:B------:R-:W-:Y:S01]  /*2520*/  LOP3.LUT R6, R4, 0x7, RZ, 0xc0, !PT ;  /* 0x0000000704067812 */ /* 0x000fe200078ec0ff */
[----:B------:R-:W-:Y:S01]  /*2530*/  IMAD.MOV.U32 R16, RZ, RZ, R8 ;  /* 0x000000ffff107224 */ /* 0x000fe200078e0008 */
[----:B------:R-:W-:Y:S01]  /*2540*/  FSETP.GT.AND P0, PT, |R25|, 8.50705917302346158658e+37, PT ;  /* 0x7e8000001900780b */ /* 0x000fe20003f04200 */
[----:B------:R-:W-:Y:S01]  /*2550*/  FMUL R0, R63, 0.25 ;  /* 0x3e8000003f007820 */ /* 0x000fe20000400000 */
[----:B------:R-:W-:Y:S01]  /*2560*/  LEA R11, R6, UR6, 0x4 ;  /* 0x00000006060b7c11 */ /* 0x000fe2000f8e20ff */
[----:B--2---:R-:W-:Y:S01]  /*2570*/  FMUL R7, R56, 0.25 ;  /* 0x3e80000038077820 */ /* 0x004fe20000400000 */
[----:B------:R-:W-:Y:S01]  /*2580*/  FSEL R15, R5, R62, P0 ;  /* 0x0000003e050f7208 */ /* 0x000fe20000000000 */
[----:B------:R-:W-:Y:S01]  /*2590*/  FMUL R5, R58, 0.25 ;  /* 0x3e8000003a057820 */ /* 0x000fe20000400000 */
[----:B------:R-:W-:Y:S01]  /*25a0*/  FSEL R59, R2, R59, P0 ;  /* 0x0000003b023b7208 */ /* 0x000fe20000000000 */
[----:B------:R-:W-:Y:S01]  /*25b0*/  IMAD.SHL.U32 R2, R4, 0x4, RZ ;  /* 0x0000000404027824 */ /* 0x000fe200078e00ff */
[----:B------:R-:W-:Y:S01]  /*25c0*/  FSETP.GT.AND P1, PT, |R16|, 8.50705917302346158658e+37, PT ;  /* 0x7e8000001000780b */ /* 0x000fe20003f24200 */
[----:B------:R-:W-:Y:S01]  /*25d0*/  IMAD R9, R6, -0x8, R11 ;  /* 0xfffffff806097824 */ /* 0x000fe200078e020b */
[----:B------:R-:W-:Y:S01]  /*25e0*/  FSEL R19, R5, R58, P0 ;  /* 0x0000003a05137208 */ /* 0x000fe20000000000 */
[----:B------:R-:W-:Y:S01]  /*25f0*/  FMUL R5, R60, 0.25 ;  /* 0x3e8000003c057820 */ /* 0x000fe20000400000 */
[----:B------:R-:W-:Y:S01]  /*2600*/  FSEL R63, R0, R63, P0 ;  /* 0x0000003f003f7208 */ /* 0x000fe20000000000 */
[----:B------:R-:W-:Y:S01]  /*2610*/  FMUL R0, R61, 0.25 ;  /* 0x3e8000003d007820 */ /* 0x000fe20000400000 */
[----:B------:R-:W-:Y:S01]  /*2620*/  LOP3.LUT R2, R2, 0x1c0, RZ, 0xc0, !PT ;  /* 0x000001c002027812 */ /* 0x000fe200078ec0ff */
[----:B------:R-:W-:Y:S01]  /*2630*/  BAR.SYNC.DEFER_BLOCKING 0x0 ;  /* 0x0000000000007b1d */ /* 0x000fe20000010000 */
[----:B------:R-:W-:Y:S01]  /*2640*/  FSEL R17, R5, R60, P1 ;  /* 0x0000003c05117208 */ /* 0x000fe20000800000 */
[C---:B------:R-:W-:Y:S01]  /*2650*/  FMUL R5, R16.reuse, 8388608 ;  /* 0x4b00000010057820 */ /* 0x040fe20000400000 */
[----:B------:R-:W-:Y:S01]  /*2660*/  FSETP.GEU.AND P2, PT, R16, 1.175494350822287508e-38, PT ;  /* 0x008000001000780b */ /* 0x000fe20003f4e000 */
[----:B------:R-:W-:Y:S01]  /*2670*/  IMAD.IADD R23, R2, 0x1, R9 ;  /* 0x0000000102177824 */ /* 0x000fe200078e0209 */
[----:B------:R-:W-:Y:S01]  /*2680*/  FSEL R61, R0, R61, P1 ;  /* 0x0000003d003d7208 */ /* 0x000fe20000800000 */
[----:B------:R-:W-:Y:S01]  /*2690*/  FMUL R2, R25, 8388608 ;  /* 0x4b00000019027820 */ /* 0x000fe20000400000 */
[----:B------:R-:W-:Y:S01]  /*26a0*/  FMUL R0, R57, 0.25 ;  /* 0x3e80000039007820 */ /* 0x000fe20000400000 */
[----:B------:R-:W-:Y:S01]  /*26b0*/  FSETP.GEU.AND P3, PT, R25, 1.175494350822287508e-38, PT ;  /* 0x008000001900780b */ /* 0x000fe20003f6e000 */
[----:B------:R-:W0:Y:S01]  /*26c0*/  LDC R30, c[0x0][0x278] ;  /* 0x00009e00ff1e7b82 */ /* 0x000e220000000800 */
[----:B------:R-:W-:Y:S01]  /*26d0*/  FSEL R5, R5, R16, !P2 ;  /* 0x0000001005057208 */ /* 0x000fe20005000000 */
[----:B------:R-:W-:Y:S01]  /*26e0*/  ULDC.64 UR4, c[0x0][0x270] ;  /* 0x00009c0000047ab9 */ /* 0x000fe20000000a00 */
[----:B------:R-:W-:Y:S01]  /*26f0*/  FSEL R2, R2, R25, !P3 ;  /* 0x0000001902027208 */ /* 0x000fe20005800000 */
[----:B------:R-:W-:Y:S01]  /*2700*/  UIMAD UR4, UR12, UR4, URZ ;  /* 0x000000040c0472a4 */ /* 0x000fe2000f8e023f */
[----:B------:R-:W-:Y:S01]  /*2710*/  FSEL R57, R0, R57, P1 ;  /* 0x0000003900397208 */ /* 0x000fe20000800000 */
[----:B------:R-:W-:Y:S01]  /*2720*/  VIADD R0, R5, 0xc0cafb0d ;  /* 0xc0cafb0d05007836 */ /* 0x000fe20000000000 */
[----:B------:R-:W-:Y:S01]  /*2730*/  FSEL R21, R7, R56, P1 ;  /* 0x0000003807157208 */ /* 0x000fe20000800000 */
[----:B------:R-:W-:Y:S01]  /*2740*/  VIADD R7, R2, 0xc0cafb0d ;  /* 0xc0cafb0d02077836 */ /* 0x000fe20000000000 */
[----:B------:R-:W-:Y:S01]  /*2750*/  LOP3.LUT R14, R4, 0x8, RZ, 0xc0, !PT ;  /* 0x00000008040e7812 */ /* 0x000fe200078ec0ff */
[----:B------:R-:W1:Y:S01]  /*2760*/  LDC.64 R28, c[0x0][0x228] ;  /* 0x00008a00ff1c7b82 */ /* 0x000e620000000a00 */
[----:B------:R-:W-:Y:S01]  /*2770*/  LOP3.LUT R8, R0, 0xff800000, RZ, 0xc0, !PT ;  /* 0xff80000000087812 */ /* 0x000fe200078ec0ff */
[----:B------:R-:W-:Y:S01]  /*2780*/  USHF.L.U32 UR7, UR4, 0x1, URZ ;  /* 0x0000000104077899 */ /* 0x000fe2000800063f */
[----:B------:R-:W-:Y:S01]  /*2790*/  LOP3.LUT R9, R4, 0xf0, RZ, 0xc0, !PT ;  /* 0x000000f004097812 */ /* 0x000fe200078ec0ff */
[----:B------:R-:W-:Y:S01]  /*27a0*/  IMAD R12, R14, 0x100, R11 ;  /* 0x000001000e0c7824 */ /* 0x000fe200078e020b */
[----:B------:R-:W-:-:S02]  /*27b0*/  LOP3.LUT R11, R7, 0xff800000, RZ, 0xc0, !PT ;  /* 0xff800000070b7812 */ /* 0x000fc400078ec0ff */
[----:B------:R-:W-:Y:S01]  /*27c0*/  FSEL R6, RZ, -23, P2 ;  /* 0xc1b80000ff067808 */ /* 0x000fe20001000000 */
[----:B------:R-:W-:Y:S01]  /*27d0*/  IMAD R22, R9, 0x8, R12 ;  /* 0x0000000809167824 */ /* 0x000fe200078e020c */
[----:B------:R-:W-:Y:S01]  /*27e0*/  I2FP.F32.S32 R7, R8 ;  /* 0x0000000800077245 */ /* 0x000fe20000201400 */
[----:B------:R-:W-:Y:S01]  /*27f0*/  IMAD.IADD R8, R5, 0x1, -R8 ;  /* 0x0000000105087824 */ /* 0x000fe200078e0a08 */
[----:B------:R-:W-:Y:S01]  /*2800*/  FSETP.GEU.AND P5, PT, |R16|, 1.175494350822287508e-38, PT ;  /* 0x008000001000780b */ /* 0x000fe20003fae200 */
[----:B------:R-:W-:Y:S01]  /*2810*/  IMAD.MOV.U32 R9, RZ, RZ, 0x3dc6b27f ;  /* 0x3dc6b27fff097424 */ /* 0x000fe200078e00ff */
[----:B------:R-:W-:Y:S01]  /*2820*/  FSETP.GEU.AND P4, PT, |R25|, 1.175494350822287508e-38, PT ;  /* 0x008000001900780b */ /* 0x000fe20003f8e200 */
[----:B------:R-:W-:Y:S01]  /*2830*/  FFMA.FTZ R6, R7, 1.1920928955078125e-07, R6 ;  /* 0x3400000007067823 */ /* 0x000fe20000010006 */
[----:B------:R-:W-:Y:S01]  /*2840*/  FADD R7, R8, -1 ;  /* 0xbf80000008077421 */ /* 0x000fe20000000000 */
[----:B------:R-:W-:Y:S01]  /*2850*/  I2FP.F32.S32 R13, R11 ;  /* 0x0000000b000d7245 */ /* 0x000fe20000201400 */
[----:B------:R-:W-:-:S02]  /*2860*/  IMAD.IADD R11, R2, 0x1, -R11 ;  /* 0x00000001020b7824 */ /* 0x000fc400078e0a0b */
[----:B------:R-:W-:Y:S01]  /*2870*/  @P1 FMUL R16, R16, 0.25 ;  /* 0x3e80000010101820 */ /* 0x000fe20000400000 */
[----:B------:R-:W-:Y:S01]  /*2880*/  FFMA.FTZ R8, R7, R9, -0.16845393180847167969 ;  /* 0xbe2c7f3007087423 */ /* 0x000fe20000010009 */
[----:B------:R-:W-:Y:S01]  /*2890*/  LEA.HI R0, R14, R23, RZ, 0x1f ;  /* 0x000000170e007211 */ /* 0x000fe200078ff8ff */
[----:B------:R-:W-:Y:S01]  /*28a0*/  @P0 FMUL R25, R25, 0.25 ;  /* 0x3e80000019190820 */ /* 0x000fe20000400000 */
[----:B------:R-:W-:Y:S01]  /*28b0*/  FADD R14, R11, -1 ;  /* 0xbf8000000b0e7421 */ /* 0x000fe20000000000 */
[----:B------:R-:W-:Y:S01]  /*28c0*/  FSEL R10, RZ, -23, P3 ;  /* 0xc1b80000ff0a7808 */ /* 0x000fe20001800000 */
[----:B------:R-:W-:Y:S01]  /*28d0*/  @!P5 FMUL R16, R16, 16777216 ;  /* 0x4b8000001010d820 */ /* 0x000fe20000400000 */
[----:B------:R-:W-:Y:S01]  /*28e0*/  FFMA.FTZ R8, R7, R8, 0.1716887056827545166 ;  /* 0x3e2fcf2a07087423 */ /* 0x000fe20000010008 */
[----:B------:R-:W-:Y:S01]  /*28f0*/  @!P4 FMUL R25, R25, 16777216 ;  /* 0x4b8000001919c820 */ /* 0x000fe20000400000 */
[C---:B------:R-:W-:Y:S01]  /*2900*/  FFMA.FTZ R9, R14.reuse, R9, -0.16845393180847167969 ;  /* 0xbe2c7f300e097423 */ /* 0x040fe20000010009 */
[----:B------:R-:W2:Y:S01]  /*2910*/  MUFU.RCP R12, R16 ;  /* 0x00000010000c7308 */ /* 0x000ea20000001000 */
[----:B------:R-:W-:Y:S01]  /*2920*/  FFMA.FTZ R8, R7, R8, -0.17900948226451873779 ;  /* 0xbe374e4307087423 */ /* 0x000fe20000010008 */
[----:B------:R-:W-:Y:S01]  /*2930*/  FFMA.FTZ R13, R13, 1.1920928955078125e-07, R10 ;  /* 0x340000000d0d7823 */ /* 0x000fe2000001000a */
[C---:B------:R-:W-:Y:S01]  /*2940*/  FFMA.FTZ R9, R14.reuse, R9, 0.1716887056827545166 ;  /* 0x3e2fcf2a0e097423 */ /* 0x040fe20000010009 */
[----:B------:R-:W-:Y:S01]  /*2950*/  @!P5 FMUL R61, R61, 16777216 ;  /* 0x4b8000003d3dd820 */ /* 0x000fe20000400000 */
[----:B------:R-:W-:Y:S01]  /*2960*/  FFMA.FTZ R8, R7, R8, 0.20512372255325317383 ;  /* 0x3e520bf407087423 */ /* 0x000fe20000010008 */
[----:B------:R-:W-:Y:S01]  /*2970*/  @!P5 FMUL R17, R17, 16777216 ;  /* 0x4b8000001111d820 */ /* 0x000fe20000400000 */
[C---:B------:R-:W-:Y:S01]  /*2980*/  FFMA.FTZ R9, R14.reuse, R9, -0.17900948226451873779 ;  /* 0xbe374e430e097423 */ /* 0x040fe20000010009 */
[----:B------:R-:W3:Y:S01]  /*2990*/  MUFU.RCP R10, R25 ;  /* 0x00000019000a7308 */ /* 0x000ee20000001000 */
[----:B------:R-:W-:Y:S01]  /*29a0*/  FFMA.FTZ R8, R7, R8, -0.24046532809734344482 ;  /* 0xbe763c8b07087423 */ /* 0x000fe20000010008 */
[----:B------:R-:W-:Y:S01]  /*29b0*/  @!P5 FMUL R57, R57, 16777216 ;  /* 0x4b8000003939d820 */ /* 0x000fe20000400000 */
[C---:B------:R-:W-:Y:S01]  /*29c0*/  FFMA.FTZ R9, R14.reuse, R9, 0.20512372255325317383 ;  /* 0x3e520bf40e097423 */ /* 0x040fe20000010009 */
[----:B------:R-:W-:Y:S01]  /*29d0*/  @!P5 FMUL R21, R21, 16777216 ;  /* 0x4b8000001515d820 */ /* 0x000fe20000400000 */
[----:B------:R-:W-:Y:S01]  /*29e0*/  FFMA.FTZ R8, R7, R8, 0.28857114911079406738 ;  /* 0x3e93bf9907087423 */ /* 0x000fe20000010008 */
[----:B------:R-:W-:Y:S01]  /*29f0*/  @!P4 FMUL R63, R63, 16777216 ;  /* 0x4b8000003f3fc820 */ /* 0x000fe20000400000 */
[----:B------:R-:W-:Y:S01]  /*2a00*/  FFMA.FTZ R9, R14, R9, -0.24046532809734344482 ;  /* 0xbe763c8b0e097423 */ /* 0x000fe20000010009 */
[----:B------:R-:W-:Y:S01]  /*2a10*/  @!P4 FMUL R15, R15, 16777216 ;  /* 0x4b8000000f0fc820 */ /* 0x000fe20000400000 */
[----:B------:R-:W-:Y:S01]  /*2a20*/  @!P4 FMUL R59, R59, 16777216 ;  /* 0x4b8000003b3bc820 */ /* 0x000fe20000400000 */
[----:B------:R-:W-:Y:S01]  /*2a30*/  @!P4 FMUL R19, R19, 16777216 ;  /* 0x4b8000001313c820 */ /* 0x000fe20000400000 */
[C---:B------:R-:W-:Y:S01]  /*2a40*/  FFMA.FTZ R8, R7.reuse, R8, -0.36067417263984680176 ;  /* 0xbeb8aa4907087423 */ /* 0x040fe20000010008 */
[C---:B--2---:R-:W-:Y:S01]  /*2a50*/  FMUL R61, R12.reuse, R61 ;  /* 0x0000003d0c3d7220 */ /* 0x044fe20000400000 */
[C---:B------:R-:W-:Y:S01]  /*2a60*/  FMUL R17, R12.reuse, R17 ;  /* 0x000000110c117220 */ /* 0x040fe20000400000 */
[C---:B------:R-:W-:Y:S01]  /*2a70*/  FMUL R20, R12.reuse, R57 ;  /* 0x000000390c147220 */ /* 0x040fe20000400000 */
[----:B------:R-:W-:Y:S01]  /*2a80*/  FMUL R12, R12, R21 ;  /* 0x000000150c0c7220 */ /* 0x000fe20000400000 */
[----:B------:R-:W-:Y:S01]  /*2a90*/  FFMA.FTZ R9, R14, R9, 0.28857114911079406738 ;  /* 0x3e93bf990e097423 */ /* 0x000fe20000010009 */
[C---:B---3--:R-:W-:Y:S01]  /*2aa0*/  FMUL R63, R10.reuse, R63 ;  /* 0x0000003f0a3f7220 */ /* 0x048fe20000400000 */
[C---:B------:R-:W-:Y:S01]  /*2ab0*/  FMUL R15, R10.reuse, R15 ;  /* 0x0000000f0a0f7220 */ /* 0x040fe20000400000 */
[C---:B------:R-:W-:Y:S01]  /*2ac0*/  FMUL R16, R10.reuse, R59 ;  /* 0x0000003b0a107220 */ /* 0x040fe20000400000 */
[----:B------:R-:W-:Y:S01]  /*2ad0*/  FMUL R18, R10, R19 ;  /* 0x000000130a127220 */ /* 0x000fe20000400000 */
[----:B------:R-:W-:Y:S01]  /*2ae0*/  FFMA.FTZ R10, R7, R8, 0.48089820146560668945 ;  /* 0x3ef6384a070a7423 */ /* 0x000fe20000010008 */
[----:B------:R-:W-:Y:S01]  /*2af0*/  FFMA.FTZ R11, R14, R9, -0.36067417263984680176 ;  /* 0xbeb8aa490e0b7423 */ /* 0x000fe20000010009 */
[----:B------:R-:W-:-:S02]  /*2b00*/  F2FP.BF16.F32.PACK_AB R8, R17, R12 ;  /* 0x0000000c1108723e */ /* 0x000fc400000010ff */
[----:B------:R-:W-:Y:S01]  /*2b10*/  FFMA.FTZ R12, R7, R10, -0.72134751081466674805 ;  /* 0xbf38aa3b070c7423 */ /* 0x000fe2000001000a */
[----:B------:R-:W-:Y:S01]  /*2b20*/  F2FP.BF16.F32.PACK_AB R10, R15, R18 ;  /* 0x000000120f0a723e */ /* 0x000fe200000010ff */
[C---:B------:R-:W-:Y:S01]  /*2b30*/  FFMA.FTZ R15, R14.reuse, R11, 0.48089820146560668945 ;  /* 0x3ef6384a0e0f7423 */ /* 0x040fe2000001000b */
[----:B------:R-:W-:Y:S01]  /*2b40*/  F2FP.BF16.F32.PACK_AB R9, R61, R20 ;  /* 0x000000143d09723e */ /* 0x000fe200000010ff */
[----:B------:R-:W-:Y:S01]  /*2b50*/  FMUL R12, R7, R12 ;  /* 0x0000000c070c7220 */ /* 0x000fe20000400000 */
[----:B------:R-:W-:Y:S01]  /*2b60*/  F2FP.BF16.F32.PACK_AB R11, R63, R16 ;  /* 0x000000103f0b723e */ /* 0x000fe200000010ff */
[----:B------:R-:W-:Y:S01]  /*2b70*/  FFMA.FTZ R15, R14, R15, -0.72134751081466674805 ;  /* 0xbf38aa3b0e0f7423 */ /* 0x000fe2000001000f */
[----:B------:R-:W-:Y:S01]  /*2b80*/  SHF.R.U32.HI R17, RZ, 0x7, R4 ;  /* 0x00000007ff117819 */ /* 0x000fe20000011604 */
[----:B------:R-:W-:Y:S01]  /*2b90*/  FMUL R12, R7, R12 ;  /* 0x0000000c070c7220 */ /* 0x000fe20000400000 */
[----:B------:R-:W-:Y:S01]  /*2ba0*/  ISETP.GE.U32.AND P1, PT, R5, 0x7f800000, PT ;  /* 0x7f8000000500780c */ /* 0x000fe20003f26070 */
[----:B------:R-:W-:Y:S01]  /*2bb0*/  STSM.16.M88.4 [R22], R8 ;  /* 0x0000000816007844 */ /* 0x000fe20000000200 */
[----:B------:R-:W-:Y:S01]  /*2bc0*/  SGXT.U32 R17, R17, 0x1 ;  /* 0x000000011111781a */ /* 0x000fe20000000000 */
[----:B------:R-:W-:Y:S01]  /*2bd0*/  FFMA.FTZ R7, R7, 1.4426950216293334961, R12 ;  /* 0x3fb8aa3b07077823 */ /* 0x000fe2000001000c */
[----:B------:R-:W-:Y:S01]  /*2be0*/  LOP3.LUT R12, R4, 0xff, RZ, 0xc0, !PT ;  /* 0x000000ff040c7812 */ /* 0x000fe200078ec0ff */
[----:B------:R-:W-:Y:S01]  /*2bf0*/  FMUL R15, R14, R15 ;  /* 0x0000000f0e0f7220 */ /* 0x000fe20000400000 */
[----:B------:R-:W-:Y:S01]  /*2c00*/  BAR.SYNC.DEFER_BLOCKING 0x0 ;  /* 0x0000000000007b1d */ /* 0x000fe20000010000 */
[----:B0-----:R-:W-:Y:S01]  /*2c10*/  IMAD R17, R17, R30, RZ ;  /* 0x0000001e11117224 */ /* 0x001fe200078e02ff */
[----:B------:R-:W-:Y:S01]  /*2c20*/  LEA R12, R12, UR6, 0x4 ;  /* 0x000000060c0c7c11 */ /* 0x000fe2000f8e20ff */
[----:B------:R-:W-:Y:S01]  /*2c30*/  FMUL R15, R14, R15 ;  /* 0x0000000f0e0f7220 */ /* 0x000fe20000400000 */
[----:B------:R-:W-:Y:S01]  /*2c40*/  ISETP.GE.U32.AND P2, PT, R2, 0x7f800000, PT ;  /* 0x7f8000000200780c */ /* 0x000fe20003f46070 */
[----:B------:R-:W-:Y:S01]  /*2c50*/  FADD R26, R6, R7 ;  /* 0x00000007061a7221 */ /* 0x000fe20000000000 */
[----:B------:R-:W-:-:S02]  /*2c60*/  IMAD R6, R3, UR5, RZ ;  /* 0x0000000503067c24 */ /* 0x000fc4000f8e02ff */
[----:B------:R-:W-:Y:S01]  /*2c70*/  FFMA.FTZ R14, R14, 1.4426950216293334961, R15 ;  /* 0x3fb8aa3b0e0e7823 */ /* 0x000fe2000001000f */
[C---:B------:R-:W-:Y:S01]  /*2c80*/  IMAD R15, R30.reuse, 0x2, R17 ;  /* 0x000000021e0f7824 */ /* 0x040fe200078e0211 */
[----:B------:R-:W-:Y:S01]  /*2c90*/  FSETP.NEU.AND P0, PT, R5, RZ, PT ;  /* 0x000000ff0500720b */ /* 0x000fe20003f0d000 */
[----:B------:R-:W-:Y:S01]  /*2ca0*/  UIMAD.WIDE UR4, UR4, 0x2, URZ ;  /* 0x00000002040478a5 */ /* 0x000fe2000f8e023f */
[----:B------:R-:W-:Y:S01]  /*2cb0*/  FADD R27, R13, R14 ;  /* 0x0000000e0d1b7221 */ /* 0x000fe20000000000 */
[C---:B------:R-:W-:Y:S02]  /*2cc0*/  IMAD R19, R30.reuse, 0x2, R15 ;  /* 0x000000021e137824 */ /* 0x040fe400078e020f */
[----:B------:R-:W-:Y:S02]  /*2cd0*/  @P1 IMAD.MOV.U32 R14, RZ, RZ, 0x7f800000 ;  /* 0x7f800000ff0e1424 */ /* 0x000fe400078e00ff */
[----:B------:R-:W-:Y:S01]  /*2ce0*/  IMAD R21, R30, 0x2, R19 ;  /* 0x000000021e157824 */ /* 0x000fe200078e0213 */
[----:B------:R-:W-:Y:S01]  /*2cf0*/  ULDC UR4, c[0x0][0x27c] ;  /* 0x00009f0000047ab9 */ /* 0x000fe20000000800 */
[----:B------:R-:W-:Y:S01]  /*2d00*/  @P1 FFMA.FTZ R26, R5, R14, +INF ;  /* 0x7f800000051a1423 */ /* 0x000fe2000001000e */
[----:B------:R-:W-:Y:S01]  /*2d10*/  IMAD.SHL.U32 R5, R6, 0x2, RZ ;  /* 0x0000000206057824 */ /* 0x000fe200078e00ff */
[----:B------:R-:W-:Y:S01]  /*2d20*/  FSETP.NEU.AND P1, PT, R2, RZ, PT ;  /* 0x000000ff0200720b */ /* 0x000fe20003f2d000 */
[----:B------:R-:W-:Y:S01]  /*2d30*/  IMAD R23, R30, 0x2, R21 ;  /* 0x000000021e177824 */ /* 0x000fe200078e0215 */
[----:B------:R-:W-:Y:S01]  /*2d40*/  UIMAD UR4, UR12, UR4, URZ ;  /* 0x000000040c0472a4 */ /* 0x000fe2000f8e023f */
[----:B------:R-:W-:Y:S01]  /*2d50*/  IMAD.HI R6, R6, 0x2, RZ ;  /* 0x0000000206067827 */ /* 0x000fe200078e02ff */
[----:B------:R0:W2:Y:S01]  /*2d60*/  LDS.128 R8, [R12] ;  /* 0x000000000c087984 */ /* 0x0000a20000000c00 */
[----:B-1----:R-:W-:Y:S01]  /*2d70*/  IADD3 R24, P3, P4, R5, UR7, R28 ;  /* 0x0000000705187c10 */ /* 0x002fe2000fc7e01c */
[----:B------:R-:W-:Y:S01]  /*2d80*/  USHF.L.U32 UR7, UR4, 0x2, URZ ;  /* 0x0000000204077899 */ /* 0x000fe2000800063f */
[----:B------:R-:W-:-:S02]  /*2d90*/  IMAD R25, R30, 0x2, R23 ;  /* 0x000000021e197824 */ /* 0x000fc400078e0217 */
[----:B------:R-:W-:Y:S01]  /*2da0*/  @P2 IMAD.MOV.U32 R7, RZ, RZ, 0x7f800000 ;  /* 0x7f800000ff072424 */ /* 0x000fe200078e00ff */
[----:B------:R-:W-:Y:S01]  /*2db0*/  IADD3.X R28, R6, UR5, R29, P3, P4 ;  /* 0x00000005061c7c10 */ /* 0x000fe20009fe841d */
[----:B------:R-:W-:Y:S01]  /*2dc0*/  IMAD R5, R30, 0x2, R25 ;  /* 0x000000021e057824 */ /* 0x000fe200078e0219 */
[-C--:B------:R-:W-:Y:S01]  /*2dd0*/  LEA R6, P3, R17, R24.reuse, 0x1 ;  /* 0x0000001811067211 */ /* 0x080fe200078608ff */
[----:B------:R-:W-:Y:S01]  /*2de0*/  @P2 FFMA.FTZ R27, R2, R7, +INF ;  /* 0x7f800000021b2423 */ /* 0x000fe20000010007 */
[-C--:B0-----:R-:W-:Y:S01]  /*2df0*/  LEA R12, P6, R15, R24.reuse, 0x1 ;  /* 0x000000180f0c7211 */ /* 0x081fe200078c08ff */
[----:B------:R-:W-:Y:S01]  /*2e00*/  IMAD R2, R30, 0x2, R5 ;  /* 0x000000021e027824 */ /* 0x000fe200078e0205 */
[-C--:B------:R-:W-:Y:S01]  /*2e10*/  LEA R14, P5, R19, R24.reuse, 0x1 ;  /* 0x00000018130e7211 */ /* 0x080fe200078a08ff */
[----:B------:R-:W-:Y:S01]  /*2e20*/  UIMAD.WIDE UR4, UR4, 0x4, URZ ;  /* 0x00000004040478a5 */ /* 0x000fe2000f8e023f */
[----:B------:R-:W-:Y:S02]  /*2e30*/  LEA R16, P2, R21, R24, 0x1 ;  /* 0x0000001815107211 */ /* 0x000fe400078408ff */
[----:B------:R-:W-:-:S02]  /*2e40*/  LEA.HI.X.SX32 R7, R17, R28, 0x1, P3 ;  /* 0x0000001c11077211 */ /* 0x000fc400018f0eff */
[----:B------:R-:W-:Y:S02]  /*2e50*/  LEA.HI.X.SX32 R13, R15, R28, 0x1, P6 ;  /* 0x0000001c0f0d7211 */ /* 0x000fe400030f0eff */
[-C--:B------:R-:W-:Y:S02]  /*2e60*/  LEA R18, P4, R23, R24.reuse, 0x1 ;  /* 0x0000001817127211 */ /* 0x080fe400078808ff */
[-C--:B------:R-:W-:Y:S02]  /*2e70*/  LEA R20, P3, R25, R24.reuse, 0x1 ;  /* 0x0000001819147211 */ /* 0x080fe400078608ff */
[----:B------:R-:W-:Y:S02]  /*2e80*/  LEA R22, P6, R5, R24, 0x1 ;  /* 0x0000001805167211 */ /* 0x000fe400078c08ff */
[----:B------:R-:W-:Y:S02]  /*2e90*/  LEA.HI.X.SX32 R15, R19, R28, 0x1, P5 ;  /* 0x0000001c130f7211 */ /* 0x000fe400028f0eff */
[----:B------:R-:W-:-:S02]  /*2ea0*/  LEA R24, P5, R2, R24, 0x1 ;  /* 0x0000001802187211 */ /* 0x000fc400078a08ff */
[-C--:B------:R-:W-:Y:S02]  /*2eb0*/  LEA.HI.X.SX32 R17, R21, R28.reuse, 0x1, P2 ;  /* 0x0000001c15117211 */ /* 0x080fe400010f0eff */
[-C--:B------:R-:W-:Y:S02]  /*2ec0*/  LEA.HI.X.SX32 R21, R25, R28.reuse, 0x1, P3 ;  /* 0x0000001c19157211 */ /* 0x080fe400018f0eff */
[-C--:B------:R-:W-:Y:S02]  /*2ed0*/  LEA.HI.X.SX32 R25, R2, R28.reuse, 0x1, P5 ;  /* 0x0000001c02197211 */ /* 0x080fe400028f0eff */
[-C--:B------:R-:W-:Y:S02]  /*2ee0*/  LEA.HI.X.SX32 R19, R23, R28.reuse, 0x1, P4 ;  /* 0x0000001c17137211 */ /* 0x080fe400020f0eff */
[----:B------:R-:W-:Y:S01]  /*2ef0*/  LEA.HI.X.SX32 R23, R5, R28, 0x1, P6 ;  /* 0x0000001c05177211 */ /* 0x000fe200030f0eff */
[----:B--2---:R0:W-:Y:S01]  /*2f00*/  STG.E.U16 desc[UR14][R6.64], R8 ;  /* 0x0000000806007986 */ /* 0x0041e2000c10150e */
[----:B------:R-:W-:Y:S01]  /*2f10*/  PRMT R2, R8, 0x7632, R2 ;  /* 0x0000763208027816 */ /* 0x000fe20000000002 */
[----:B------:R-:W1:Y:S01]  /*2f20*/  LDC.64 R28, c[0x0][0x230] ;  /* 0x00008c00ff1c7b82 */ /* 0x000e620000000a00 */
[----:B------:R-:W-:Y:S01]  /*2f30*/  FSEL R5, R26, -INF , P0 ;  /* 0xff8000001a057808 */ /* 0x000fe20000000000 */
[----:B------:R2:W-:Y:S01]  /*2f40*/  STG.E.U16 desc[UR14][R12.64], R9 ;  /* 0x000000090c007986 */ /* 0x0005e2000c10150e */
[----:B------:R-:W-:-:S02]  /*2f50*/  FSEL R27, R27, -INF , P1 ;  /* 0xff8000001b1b7808 */ /* 0x000fc40000800000 */
[C---:B------:R-:W-:Y:S01]  /*2f60*/  LOP3.LUT P2, RZ, R4.reuse, 0x80, RZ, 0xc0, !PT ;  /* 0x0000008004ff7812 */ /* 0x040fe2000784c0ff */
[----:B------:R3:W-:Y:S01]  /*2f70*/  STG.E.U16 desc[UR14][R14.64], R10 ;  /* 0x0000000a0e007986 */ /* 0x0007e2000c10150e */
[----:B------:R-:W-:Y:S01]  /*2f80*/  FFMA R26, R5, 0.69314718246459960938, R40 ;  /* 0x3f317218051a7823 */ /* 0x000fe20000000028 */
[----:B------:R-:W-:Y:S01]  /*2f90*/  FFMA R27, R27, 0.69314718246459960938, R42 ;  /* 0x3f3172181b1b7823 */ /* 0x000fe2000000002a */
[----:B------:R-:W-:Y:S01]  /*2fa0*/  IMAD.SHL.U32 R5, R3, 0x4, RZ ;  /* 0x0000000403057824 */ /* 0x000fe200078e00ff */
[----:B0-----:R-:W-:Y:S01]  /*2fb0*/  PRMT R7, R9, 0x7632, R7 ;  /* 0x0000763209077816 */ /* 0x001fe20000000007 */
[----:B------:R-:W-:Y:S01]  /*2fc0*/  STG.E.U16 desc[UR14][R16.64], R11 ;  /* 0x0000000b10007986 */ /* 0x000fe2000c10150e */
[----:B------:R-:W-:Y:S01]  /*2fd0*/  IMAD.SHL.U32 R6, R4, 0x2, RZ ;  /* 0x0000000204067824 */ /* 0x000fe200078e00ff */
[----:B--2---:R-:W-:Y:S02]  /*2fe0*/  PRMT R13, R10, 0x7632, R13 ;  /* 0x000076320a0d7816 */ /* 0x004fe4000000000d */
[----:B------:R1:W-:Y:S01]  /*2ff0*/  STG.E.U16 desc[UR14][R18.64], R2 ;  /* 0x0000000212007986 */ /* 0x0003e2000c10150e */
[----:B------:R-:W-:Y:S01]  /*3000*/  IMAD.HI R4, R3, 0x4, RZ ;  /* 0x0000000403047827 */ /* 0x000fe200078e02ff */
[----:B------:R-:W-:-:S02]  /*3010*/  LOP3.LUT R6, R6, 0x1f8, RZ, 0xc0, !PT ;  /* 0x000001f806067812 */ /* 0x000fc400078ec0ff */
[----:B---3--:R-:W-:Y:S01]  /*3020*/  PRMT R15, R11, 0x7632, R15 ;  /* 0x000076320b0f7816 */ /* 0x008fe2000000000f */
[----:B------:R0:W-:Y:S04]  /*3030*/  STG.E.U16 desc[UR14][R20.64], R7 ;  /* 0x0000000714007986 */ /* 0x0001e8000c10150e */
[----:B------:R0:W-:Y:S01]  /*3040*/  STG.E.U16 desc[UR14][R22.64], R13 ;  /* 0x0000000d16007986 */ /* 0x0001e2000c10150e */
[----:B-1----:R-:W-:-:S03]  /*3050*/  IADD3 R2, P0, P1, R5, UR7, R28 ;  /* 0x0000000705027c10 */ /* 0x002fc6000f91e01c */
[----:B------:R0:W-:Y:S01]  /*3060*/  STG.E.U16 desc[UR14][R24.64], R15 ;  /* 0x0000000f18007986 */ /* 0x0001e2000c10150e */
[----:B------:R-:W-:Y:S01]  /*3070*/  IADD3.X R3, R4, UR5, R29, P0, P1 ;  /* 0x0000000504037c10 */ /* 0x000fe200087e241d */
[----:B------:R-:W-:Y:S06]  /*3080*/  BAR.SYNC.DEFER_BLOCKING 0x0 ;  /* 0x0000000000007b1d */ /* 0x000fec0000010000 */
[----:B------:R0:W-:Y:S02]  /*3090*/  STS.64 [R6+UR6], R26 ;  /* 0x0000001a06007988 */ /* 0x0001e40008000a06 */
[----:B------:R-:W-:Y:S06]  /*30a0*/  BAR.SYNC.DEFER_BLOCKING 0x0 ;  /* 0x0000000000007b1d */ /* 0x000fec0000010000 */
[----:B------:R-:W-:Y:S05]  /*30b0*/  @P2 EXIT ;  /* 0x000000000000294d */ /* 0x000fea0003800000 */
[----:B------:R-:W1:Y:S04]  /*30c0*/  LDS R5, [R0] ;  /* 0x0000000000057984 */ /* 0x000e680000000800 */
[----:B-1----:R-:W-:Y:S01]  /*30d0*/  STG.E desc[UR14][R2.64], R5 ;  /* 0x0000000502007986 */ /* 0x002fe2000c10190e */
[----:B------:R-:W-:Y:S05]  /*30e0*/  EXIT ;  /* 0x000000000000794d */ /* 0x000fea0003800000 */
.L_x_2:
[----:B------:R-:W-:-:S00]  /*30f0*/  BRA `(.L_x_2) ;  /* 0xfffffffc00fc7947 */ /* 0x000fc0000383ffff */
[----:B------:R-:W-:-:S00]  /*3100*/  NOP ;  /* 0x0000000000007918 */ /* 0x000fc00000000000 */
[----:B------:R-:W-:-:S00]  /*3110*/  NOP ;  /* 0x0000000000007918 */ /* 0x000fc00000000000 */
[----:B------:R-:W-:-:S00]  /*3120*/  NOP ;  /* 0x0000000000007918 */ /* 0x000fc00000000000 */
[----:B------:R-:W-:-:S00]  /*3130*/  NOP ;  /* 0x0000000000007918 */ /* 0x000fc00000000000 */
[----:B------:R-:W-:-:S00]  /*3140*/  NOP ;  /* 0x0000000000007918 */ /* 0x000fc00000000000 */
[----:B------:R-:W-:-:S00]  /*3150*/  NOP ;  /* 0x0000000000007918 */ /* 0x000fc00000000000 */
[----:B------:R-:W-:-:S00]  /*3160*/  NOP ;  /* 0x0000000000007918 */ /* 0x000fc00000000000 */
[----:B------:R-:W-:-:S00]  /*3170*/  NOP ;  /* 0x0000000000007918 */ /* 0x000fc00000000000 */
.L_x_3:


//--------------------- .nv.global.init           --------------------------
	.section	.nv.global.init,"aw",@progbits
.nv.global.init:
	.type		_$_str,@object
	.size		_$_str,(.L_0 - _$_str)
_$_str:
        /*0000*/ 	.byte	0x5f, 0x5f, 0x43, 0x55, 0x44, 0x41, 0x5f, 0x46, 0x54, 0x5a, 0x00
.L_0:


//--------------------- .nv.shared.attn_fwd       --------------------------
	.section	.nv.shared.attn_fwd,"aw",@nobits
	.sectionflags	@""
	.align	16
	.zero		1024


//--------------------- .nv.shared.reserved.0     --------------------------
	.section	.nv.shared.reserved.0,"aw",@nobits
	.weak		__nv_reservedSMEM_offset_0_alias
	.size		__nv_reservedSMEM_offset_0_alias, 0, 0
	.other		__nv_reservedSMEM_offset_0_alias,@"STO_CUDA_RESERVED_SHARED STV_DEFAULT"
__nv_reservedSMEM_offset_0_alias:
	.zero		0


//--------------------- .nv.constant0.attn_fwd    --------------------------
	.section	.nv.constant0.attn_fwd,"a",@progbits
	.sectionflags	@""
	.align	4
.nv.constant0.attn_fwd:
	.zero		664


//--------------------- SYMBOLS --------------------------

	.type		.nv.reservedSmem.offset0,@object
	.size		.nv.reservedSmem.offset0,0x4
